//
// Generated by NVIDIA NVVM Compiler
//
// Compiler Build ID: CL-36424714
// Cuda compilation tools, release 13.0, V13.0.88
// Based on NVVM 20.0.0
//

.version 9.0
.target sm_100
.address_size 64

	// .globl	_Z14hello_from_gpuv
.extern .func  (.param .b32 func_retval0) vprintf
(
	.param .b64 vprintf_param_0,
	.param .b64 vprintf_param_1
)
;
.global .align 4 .u32 threadnx = 32;
// _ZZ12matrix_mul_3PfS_S_iiiE4matA has been demoted
// _ZZ12matrix_mul_3PfS_S_iiiE4matB has been demoted
// _ZZ20trans01_matrix_mul_1PfS_S_iiiE4matA has been demoted
// _ZZ20trans01_matrix_mul_1PfS_S_iiiE4matB has been demoted
.global .align 1 .b8 $str[30] = {72, 101, 108, 108, 111, 32, 87, 111, 114, 108, 100, 32, 102, 114, 111, 109, 32, 116, 104, 101, 32, 116, 104, 101, 32, 71, 80, 85, 10};
.extern .shared .align 16 .b8 data[];

.visible .entry _Z14hello_from_gpuv()
{
	.reg .b32 	%r<3>;
	.reg .b64 	%rd<3>;

	mov.u64 	%rd1, $str;
	cvta.global.u64 	%rd2, %rd1;
	{ // callseq 0, 0
	.param .b64 param0;
	st.param.b64 	[param0], %rd2;
	.param .b64 param1;
	st.param.b64 	[param1], 0;
	.param .b32 retval0;
	call.uni (retval0), 
	vprintf, 
	(
	param0, 
	param1
	);
	ld.param.b32 	%r1, [retval0];
	} // callseq 0
	ret;

}
	// .globl	_Z10matrix_mulPfS_S_iii
.visible .entry _Z10matrix_mulPfS_S_iii(
	.param .u64 .ptr .align 1 _Z10matrix_mulPfS_S_iii_param_0,
	.param .u64 .ptr .align 1 _Z10matrix_mulPfS_S_iii_param_1,
	.param .u64 .ptr .align 1 _Z10matrix_mulPfS_S_iii_param_2,
	.param .u32 _Z10matrix_mulPfS_S_iii_param_3,
	.param .u32 _Z10matrix_mulPfS_S_iii_param_4,
	.param .u32 _Z10matrix_mulPfS_S_iii_param_5
)
{
	.reg .pred 	%p<14>;
	.reg .b32 	%r<43>;
	.reg .b32 	%f<55>;
	.reg .b64 	%rd<40>;

	ld.param.u64 	%rd6, [_Z10matrix_mulPfS_S_iii_param_0];
	ld.param.u64 	%rd7, [_Z10matrix_mulPfS_S_iii_param_1];
	ld.param.u64 	%rd5, [_Z10matrix_mulPfS_S_iii_param_2];
	ld.param.u32 	%r22, [_Z10matrix_mulPfS_S_iii_param_3];
	ld.param.u32 	%r20, [_Z10matrix_mulPfS_S_iii_param_4];
	ld.param.u32 	%r21, [_Z10matrix_mulPfS_S_iii_param_5];
	cvta.to.global.u64 	%rd1, %rd7;
	cvta.to.global.u64 	%rd2, %rd6;
	mov.u32 	%r23, %tid.x;
	mov.u32 	%r24, %ctaid.x;
	mov.u32 	%r25, %ntid.x;
	mad.lo.s32 	%r26, %r24, %r25, %r23;
	div.s32 	%r1, %r26, %r22;
	mul.lo.s32 	%r27, %r1, %r22;
	sub.s32 	%r2, %r26, %r27;
	setp.ge.s32 	%p1, %r1, %r22;
	setp.ge.s32 	%p2, %r2, %r20;
	or.pred  	%p3, %p1, %p2;
	setp.lt.s32 	%p4, %r21, 1;
	or.pred  	%p5, %p3, %p4;
	@%p5 bra 	$L__BB1_12;
	cvta.to.global.u64 	%rd8, %rd5;
	mul.lo.s32 	%r3, %r1, %r21;
	mad.lo.s32 	%r29, %r1, %r20, %r2;
	mul.wide.s32 	%rd9, %r29, 4;
	add.s64 	%rd3, %rd8, %rd9;
	ld.global.f32 	%f52, [%rd3];
	and.b32  	%r4, %r21, 7;
	setp.lt.u32 	%p6, %r21, 8;
	mov.b32 	%r41, 0;
	@%p6 bra 	$L__BB1_4;
	and.b32  	%r41, %r21, 2147483640;
	neg.s32 	%r39, %r41;
	shl.b32 	%r7, %r20, 3;
	add.s64 	%rd4, %rd2, 16;
	mul.wide.s32 	%rd14, %r20, 4;
	mov.u32 	%r37, %r3;
	mov.u32 	%r38, %r2;
$L__BB1_3:
	.pragma "nounroll";
	mul.wide.s32 	%rd10, %r37, 4;
	add.s64 	%rd11, %rd4, %rd10;
	ld.global.f32 	%f9, [%rd11+-16];
	mul.wide.s32 	%rd12, %r38, 4;
	add.s64 	%rd13, %rd1, %rd12;
	ld.global.f32 	%f10, [%rd13];
	fma.rn.f32 	%f11, %f9, %f10, %f52;
	st.global.f32 	[%rd3], %f11;
	ld.global.f32 	%f12, [%rd11+-12];
	add.s64 	%rd15, %rd13, %rd14;
	ld.global.f32 	%f13, [%rd15];
	fma.rn.f32 	%f14, %f12, %f13, %f11;
	st.global.f32 	[%rd3], %f14;
	ld.global.f32 	%f15, [%rd11+-8];
	add.s64 	%rd16, %rd15, %rd14;
	ld.global.f32 	%f16, [%rd16];
	fma.rn.f32 	%f17, %f15, %f16, %f14;
	st.global.f32 	[%rd3], %f17;
	ld.global.f32 	%f18, [%rd11+-4];
	add.s64 	%rd17, %rd16, %rd14;
	ld.global.f32 	%f19, [%rd17];
	fma.rn.f32 	%f20, %f18, %f19, %f17;
	st.global.f32 	[%rd3], %f20;
	ld.global.f32 	%f21, [%rd11];
	add.s64 	%rd18, %rd17, %rd14;
	ld.global.f32 	%f22, [%rd18];
	fma.rn.f32 	%f23, %f21, %f22, %f20;
	st.global.f32 	[%rd3], %f23;
	ld.global.f32 	%f24, [%rd11+4];
	add.s64 	%rd19, %rd18, %rd14;
	ld.global.f32 	%f25, [%rd19];
	fma.rn.f32 	%f26, %f24, %f25, %f23;
	st.global.f32 	[%rd3], %f26;
	ld.global.f32 	%f27, [%rd11+8];
	add.s64 	%rd20, %rd19, %rd14;
	ld.global.f32 	%f28, [%rd20];
	fma.rn.f32 	%f29, %f27, %f28, %f26;
	st.global.f32 	[%rd3], %f29;
	ld.global.f32 	%f30, [%rd11+12];
	add.s64 	%rd21, %rd20, %rd14;
	ld.global.f32 	%f31, [%rd21];
	fma.rn.f32 	%f52, %f30, %f31, %f29;
	st.global.f32 	[%rd3], %f52;
	add.s32 	%r39, %r39, 8;
	add.s32 	%r38, %r38, %r7;
	add.s32 	%r37, %r37, 8;
	setp.ne.s32 	%p7, %r39, 0;
	@%p7 bra 	$L__BB1_3;
$L__BB1_4:
	setp.eq.s32 	%p8, %r4, 0;
	@%p8 bra 	$L__BB1_12;
	and.b32  	%r15, %r21, 3;
	setp.lt.u32 	%p9, %r4, 4;
	@%p9 bra 	$L__BB1_7;
	add.s32 	%r30, %r41, %r3;
	mul.wide.s32 	%rd22, %r30, 4;
	add.s64 	%rd23, %rd2, %rd22;
	ld.global.f32 	%f32, [%rd23];
	mad.lo.s32 	%r31, %r41, %r20, %r2;
	mul.wide.s32 	%rd24, %r31, 4;
	add.s64 	%rd25, %rd1, %rd24;
	ld.global.f32 	%f33, [%rd25];
	fma.rn.f32 	%f34, %f32, %f33, %f52;
	st.global.f32 	[%rd3], %f34;
	ld.global.f32 	%f35, [%rd23+4];
	mul.wide.s32 	%rd26, %r20, 4;
	add.s64 	%rd27, %rd25, %rd26;
	ld.global.f32 	%f36, [%rd27];
	fma.rn.f32 	%f37, %f35, %f36, %f34;
	st.global.f32 	[%rd3], %f37;
	ld.global.f32 	%f38, [%rd23+8];
	add.s64 	%rd28, %rd27, %rd26;
	ld.global.f32 	%f39, [%rd28];
	fma.rn.f32 	%f40, %f38, %f39, %f37;
	st.global.f32 	[%rd3], %f40;
	ld.global.f32 	%f41, [%rd23+12];
	add.s64 	%rd29, %rd28, %rd26;
	ld.global.f32 	%f42, [%rd29];
	fma.rn.f32 	%f52, %f41, %f42, %f40;
	st.global.f32 	[%rd3], %f52;
	add.s32 	%r41, %r41, 4;
$L__BB1_7:
	setp.eq.s32 	%p10, %r15, 0;
	@%p10 bra 	$L__BB1_12;
	setp.eq.s32 	%p11, %r15, 1;
	@%p11 bra 	$L__BB1_10;
	add.s32 	%r32, %r41, %r3;
	mul.wide.s32 	%rd30, %r32, 4;
	add.s64 	%rd31, %rd2, %rd30;
	ld.global.f32 	%f43, [%rd31];
	mad.lo.s32 	%r33, %r41, %r20, %r2;
	mul.wide.s32 	%rd32, %r33, 4;
	add.s64 	%rd33, %rd1, %rd32;
	ld.global.f32 	%f44, [%rd33];
	fma.rn.f32 	%f45, %f43, %f44, %f52;
	st.global.f32 	[%rd3], %f45;
	ld.global.f32 	%f46, [%rd31+4];
	mul.wide.s32 	%rd34, %r20, 4;
	add.s64 	%rd35, %rd33, %rd34;
	ld.global.f32 	%f47, [%rd35];
	fma.rn.f32 	%f52, %f46, %f47, %f45;
	st.global.f32 	[%rd3], %f52;
	add.s32 	%r41, %r41, 2;
$L__BB1_10:
	and.b32  	%r34, %r21, 1;
	setp.eq.b32 	%p12, %r34, 1;
	not.pred 	%p13, %p12;
	@%p13 bra 	$L__BB1_12;
	add.s32 	%r35, %r41, %r3;
	mul.wide.s32 	%rd36, %r35, 4;
	add.s64 	%rd37, %rd2, %rd36;
	ld.global.f32 	%f48, [%rd37];
	mad.lo.s32 	%r36, %r41, %r20, %r2;
	mul.wide.s32 	%rd38, %r36, 4;
	add.s64 	%rd39, %rd1, %rd38;
	ld.global.f32 	%f49, [%rd39];
	fma.rn.f32 	%f50, %f48, %f49, %f52;
	st.global.f32 	[%rd3], %f50;
$L__BB1_12:
	ret;

}
	// .globl	_Z12matrix_mul_1PfS_S_iii
.visible .entry _Z12matrix_mul_1PfS_S_iii(
	.param .u64 .ptr .align 1 _Z12matrix_mul_1PfS_S_iii_param_0,
	.param .u64 .ptr .align 1 _Z12matrix_mul_1PfS_S_iii_param_1,
	.param .u64 .ptr .align 1 _Z12matrix_mul_1PfS_S_iii_param_2,
	.param .u32 _Z12matrix_mul_1PfS_S_iii_param_3,
	.param .u32 _Z12matrix_mul_1PfS_S_iii_param_4,
	.param .u32 _Z12matrix_mul_1PfS_S_iii_param_5
)
{
	.reg .pred 	%p<11>;
	.reg .b32 	%r<40>;
	.reg .b32 	%f<55>;
	.reg .b64 	%rd<53>;

	ld.param.u64 	%rd9, [_Z12matrix_mul_1PfS_S_iii_param_0];
	ld.param.u64 	%rd10, [_Z12matrix_mul_1PfS_S_iii_param_1];
	ld.param.u32 	%r22, [_Z12matrix_mul_1PfS_S_iii_param_4];
	ld.param.u32 	%r23, [_Z12matrix_mul_1PfS_S_iii_param_5];
	cvta.to.global.u64 	%rd1, %rd10;
	cvta.to.global.u64 	%rd2, %rd9;
	mov.u32 	%r34, %tid.x;
	setp.ge.s32 	%p1, %r34, %r22;
	@%p1 bra 	$L__BB2_15;
	mov.u32 	%r2, %ctaid.x;
	setp.lt.s32 	%p2, %r23, 1;
	mul.lo.s32 	%r3, %r23, %r2;
	@%p2 bra 	$L__BB2_15;
	and.b32  	%r4, %r23, 7;
	and.b32  	%r5, %r23, 3;
	and.b32  	%r6, %r23, 2147483640;
	and.b32  	%r7, %r23, 1;
	neg.s32 	%r8, %r6;
	shl.b32 	%r9, %r22, 3;
	cvt.u64.u32 	%rd3, %r3;
	mul.lo.s32 	%r10, %r22, %r2;
	mul.wide.s32 	%rd45, %r22, 4;
$L__BB2_3:
	ld.param.u64 	%rd51, [_Z12matrix_mul_1PfS_S_iii_param_2];
	setp.lt.u32 	%p3, %r23, 8;
	add.s32 	%r25, %r34, %r10;
	cvta.to.global.u64 	%rd11, %rd51;
	mul.wide.s32 	%rd12, %r25, 4;
	add.s64 	%rd4, %rd11, %rd12;
	ld.global.f32 	%f52, [%rd4];
	mov.b32 	%r38, 0;
	@%p3 bra 	$L__BB2_6;
	shl.b64 	%rd13, %rd3, 2;
	add.s64 	%rd14, %rd13, %rd2;
	add.s64 	%rd52, %rd14, 16;
	mov.u32 	%r35, %r34;
	mov.u32 	%r36, %r8;
$L__BB2_5:
	.pragma "nounroll";
	ld.global.f32 	%f9, [%rd52+-16];
	mul.wide.s32 	%rd15, %r35, 4;
	add.s64 	%rd16, %rd1, %rd15;
	ld.global.f32 	%f10, [%rd16];
	fma.rn.f32 	%f11, %f9, %f10, %f52;
	st.global.f32 	[%rd4], %f11;
	ld.global.f32 	%f12, [%rd52+-12];
	mul.wide.s32 	%rd17, %r22, 4;
	add.s64 	%rd18, %rd16, %rd17;
	ld.global.f32 	%f13, [%rd18];
	fma.rn.f32 	%f14, %f12, %f13, %f11;
	st.global.f32 	[%rd4], %f14;
	ld.global.f32 	%f15, [%rd52+-8];
	add.s64 	%rd19, %rd18, %rd17;
	ld.global.f32 	%f16, [%rd19];
	fma.rn.f32 	%f17, %f15, %f16, %f14;
	st.global.f32 	[%rd4], %f17;
	ld.global.f32 	%f18, [%rd52+-4];
	add.s64 	%rd20, %rd19, %rd17;
	ld.global.f32 	%f19, [%rd20];
	fma.rn.f32 	%f20, %f18, %f19, %f17;
	st.global.f32 	[%rd4], %f20;
	ld.global.f32 	%f21, [%rd52];
	add.s64 	%rd21, %rd20, %rd17;
	ld.global.f32 	%f22, [%rd21];
	fma.rn.f32 	%f23, %f21, %f22, %f20;
	st.global.f32 	[%rd4], %f23;
	ld.global.f32 	%f24, [%rd52+4];
	add.s64 	%rd22, %rd21, %rd17;
	ld.global.f32 	%f25, [%rd22];
	fma.rn.f32 	%f26, %f24, %f25, %f23;
	st.global.f32 	[%rd4], %f26;
	ld.global.f32 	%f27, [%rd52+8];
	add.s64 	%rd23, %rd22, %rd17;
	ld.global.f32 	%f28, [%rd23];
	fma.rn.f32 	%f29, %f27, %f28, %f26;
	st.global.f32 	[%rd4], %f29;
	ld.global.f32 	%f30, [%rd52+12];
	add.s64 	%rd24, %rd23, %rd17;
	ld.global.f32 	%f31, [%rd24];
	fma.rn.f32 	%f52, %f30, %f31, %f29;
	st.global.f32 	[%rd4], %f52;
	add.s32 	%r36, %r36, 8;
	add.s32 	%r35, %r35, %r9;
	add.s64 	%rd52, %rd52, 32;
	setp.ne.s32 	%p4, %r36, 0;
	mov.u32 	%r38, %r6;
	@%p4 bra 	$L__BB2_5;
$L__BB2_6:
	setp.eq.s32 	%p5, %r4, 0;
	@%p5 bra 	$L__BB2_14;
	add.s32 	%r26, %r4, -1;
	setp.lt.u32 	%p6, %r26, 3;
	@%p6 bra 	$L__BB2_9;
	add.s32 	%r27, %r38, %r3;
	mul.wide.u32 	%rd25, %r27, 4;
	add.s64 	%rd26, %rd2, %rd25;
	ld.global.f32 	%f32, [%rd26];
	mad.lo.s32 	%r28, %r38, %r22, %r34;
	mul.wide.s32 	%rd27, %r28, 4;
	add.s64 	%rd28, %rd1, %rd27;
	ld.global.f32 	%f33, [%rd28];
	fma.rn.f32 	%f34, %f32, %f33, %f52;
	st.global.f32 	[%rd4], %f34;
	cvt.u64.u32 	%rd29, %r38;
	add.s64 	%rd30, %rd29, %rd3;
	shl.b64 	%rd31, %rd30, 2;
	add.s64 	%rd32, %rd2, %rd31;
	ld.global.f32 	%f35, [%rd32+4];
	add.s64 	%rd34, %rd28, %rd45;
	ld.global.f32 	%f36, [%rd34];
	fma.rn.f32 	%f37, %f35, %f36, %f34;
	st.global.f32 	[%rd4], %f37;
	ld.global.f32 	%f38, [%rd32+8];
	add.s64 	%rd35, %rd34, %rd45;
	ld.global.f32 	%f39, [%rd35];
	fma.rn.f32 	%f40, %f38, %f39, %f37;
	st.global.f32 	[%rd4], %f40;
	ld.global.f32 	%f41, [%rd32+12];
	add.s64 	%rd36, %rd35, %rd45;
	ld.global.f32 	%f42, [%rd36];
	fma.rn.f32 	%f52, %f41, %f42, %f40;
	st.global.f32 	[%rd4], %f52;
	add.s32 	%r38, %r38, 4;
$L__BB2_9:
	setp.eq.s32 	%p7, %r5, 0;
	@%p7 bra 	$L__BB2_14;
	setp.eq.s32 	%p8, %r5, 1;
	@%p8 bra 	$L__BB2_12;
	add.s32 	%r29, %r38, %r3;
	mul.wide.u32 	%rd37, %r29, 4;
	add.s64 	%rd38, %rd2, %rd37;
	ld.global.f32 	%f43, [%rd38];
	mad.lo.s32 	%r30, %r38, %r22, %r34;
	mul.wide.s32 	%rd39, %r30, 4;
	add.s64 	%rd40, %rd1, %rd39;
	ld.global.f32 	%f44, [%rd40];
	fma.rn.f32 	%f45, %f43, %f44, %f52;
	st.global.f32 	[%rd4], %f45;
	cvt.u64.u32 	%rd41, %r38;
	add.s64 	%rd42, %rd41, %rd3;
	shl.b64 	%rd43, %rd42, 2;
	add.s64 	%rd44, %rd2, %rd43;
	ld.global.f32 	%f46, [%rd44+4];
	add.s64 	%rd46, %rd40, %rd45;
	ld.global.f32 	%f47, [%rd46];
	fma.rn.f32 	%f52, %f46, %f47, %f45;
	st.global.f32 	[%rd4], %f52;
	add.s32 	%r38, %r38, 2;
$L__BB2_12:
	setp.eq.s32 	%p9, %r7, 0;
	@%p9 bra 	$L__BB2_14;
	add.s32 	%r31, %r38, %r3;
	mul.wide.u32 	%rd47, %r31, 4;
	add.s64 	%rd48, %rd2, %rd47;
	ld.global.f32 	%f48, [%rd48];
	mad.lo.s32 	%r32, %r38, %r22, %r34;
	mul.wide.s32 	%rd49, %r32, 4;
	add.s64 	%rd50, %rd1, %rd49;
	ld.global.f32 	%f49, [%rd50];
	fma.rn.f32 	%f50, %f48, %f49, %f52;
	st.global.f32 	[%rd4], %f50;
$L__BB2_14:
	mov.u32 	%r33, %ntid.x;
	add.s32 	%r34, %r34, %r33;
	setp.lt.s32 	%p10, %r34, %r22;
	@%p10 bra 	$L__BB2_3;
$L__BB2_15:
	ret;

}
	// .globl	_Z12matrix_mul_2PfS_S_iii
.visible .entry _Z12matrix_mul_2PfS_S_iii(
	.param .u64 .ptr .align 1 _Z12matrix_mul_2PfS_S_iii_param_0,
	.param .u64 .ptr .align 1 _Z12matrix_mul_2PfS_S_iii_param_1,
	.param .u64 .ptr .align 1 _Z12matrix_mul_2PfS_S_iii_param_2,
	.param .u32 _Z12matrix_mul_2PfS_S_iii_param_3,
	.param .u32 _Z12matrix_mul_2PfS_S_iii_param_4,
	.param .u32 _Z12matrix_mul_2PfS_S_iii_param_5
)
{
	.reg .pred 	%p<15>;
	.reg .b32 	%r<60>;
	.reg .b32 	%f<104>;
	.reg .b64 	%rd<50>;

	ld.param.u64 	%rd8, [_Z12matrix_mul_2PfS_S_iii_param_0];
	ld.param.u64 	%rd10, [_Z12matrix_mul_2PfS_S_iii_param_1];
	ld.param.u64 	%rd9, [_Z12matrix_mul_2PfS_S_iii_param_2];
	ld.param.u32 	%r30, [_Z12matrix_mul_2PfS_S_iii_param_4];
	ld.param.u32 	%r31, [_Z12matrix_mul_2PfS_S_iii_param_5];
	cvta.to.global.u64 	%rd1, %rd10;
	mov.u32 	%r1, %ctaid.x;
	mov.u32 	%r53, %tid.x;
	setp.ge.s32 	%p1, %r53, %r31;
	@%p1 bra 	$L__BB3_3;
	mul.lo.s32 	%r3, %r31, %r1;
	mov.u32 	%r4, %ntid.x;
	cvta.to.global.u64 	%rd2, %rd8;
	mov.u32 	%r52, %r53;
$L__BB3_2:
	add.s32 	%r32, %r52, %r3;
	mul.wide.s32 	%rd11, %r32, 4;
	add.s64 	%rd12, %rd2, %rd11;
	ld.global.f32 	%f11, [%rd12];
	shl.b32 	%r33, %r52, 2;
	mov.u32 	%r34, data;
	add.s32 	%r35, %r34, %r33;
	st.shared.f32 	[%r35], %f11;
	add.s32 	%r52, %r52, %r4;
	setp.lt.s32 	%p2, %r52, %r31;
	@%p2 bra 	$L__BB3_2;
$L__BB3_3:
	bar.sync 	0;
	setp.ge.s32 	%p3, %r53, %r30;
	@%p3 bra 	$L__BB3_20;
	setp.lt.s32 	%p4, %r31, 1;
	@%p4 bra 	$L__BB3_20;
	and.b32  	%r7, %r31, 15;
	and.b32  	%r8, %r31, 7;
	add.s32 	%r9, %r8, -1;
	and.b32  	%r10, %r31, 2147483632;
	and.b32  	%r11, %r31, 3;
	neg.s32 	%r12, %r10;
	shl.b32 	%r13, %r30, 4;
	cvta.to.global.u64 	%rd3, %rd9;
	mov.u32 	%r14, %ntid.x;
	mul.lo.s32 	%r15, %r30, %r1;
	mul.wide.s32 	%rd6, %r30, 4;
$L__BB3_6:
	setp.lt.u32 	%p5, %r31, 16;
	add.s32 	%r37, %r53, %r15;
	mul.wide.s32 	%rd13, %r37, 4;
	add.s64 	%rd4, %rd3, %rd13;
	ld.global.f32 	%f101, [%rd4];
	mov.b32 	%r58, 0;
	@%p5 bra 	$L__BB3_9;
	mov.u32 	%r39, data;
	add.s32 	%r54, %r39, 32;
	mov.u32 	%r55, %r53;
	mov.u32 	%r56, %r12;
$L__BB3_8:
	.pragma "nounroll";
	ld.shared.v4.f32 	{%f12, %f13, %f14, %f15}, [%r54+-32];
	mul.wide.s32 	%rd14, %r55, 4;
	add.s64 	%rd15, %rd1, %rd14;
	ld.global.f32 	%f16, [%rd15];
	fma.rn.f32 	%f17, %f12, %f16, %f101;
	st.global.f32 	[%rd4], %f17;
	mul.wide.s32 	%rd16, %r30, 4;
	add.s64 	%rd17, %rd15, %rd16;
	ld.global.f32 	%f18, [%rd17];
	fma.rn.f32 	%f19, %f13, %f18, %f17;
	st.global.f32 	[%rd4], %f19;
	add.s64 	%rd18, %rd17, %rd16;
	ld.global.f32 	%f20, [%rd18];
	fma.rn.f32 	%f21, %f14, %f20, %f19;
	st.global.f32 	[%rd4], %f21;
	add.s64 	%rd19, %rd18, %rd16;
	ld.global.f32 	%f22, [%rd19];
	fma.rn.f32 	%f23, %f15, %f22, %f21;
	st.global.f32 	[%rd4], %f23;
	ld.shared.v4.f32 	{%f24, %f25, %f26, %f27}, [%r54+-16];
	add.s64 	%rd20, %rd19, %rd16;
	ld.global.f32 	%f28, [%rd20];
	fma.rn.f32 	%f29, %f24, %f28, %f23;
	st.global.f32 	[%rd4], %f29;
	add.s64 	%rd21, %rd20, %rd16;
	ld.global.f32 	%f30, [%rd21];
	fma.rn.f32 	%f31, %f25, %f30, %f29;
	st.global.f32 	[%rd4], %f31;
	add.s64 	%rd22, %rd21, %rd16;
	ld.global.f32 	%f32, [%rd22];
	fma.rn.f32 	%f33, %f26, %f32, %f31;
	st.global.f32 	[%rd4], %f33;
	add.s64 	%rd23, %rd22, %rd16;
	ld.global.f32 	%f34, [%rd23];
	fma.rn.f32 	%f35, %f27, %f34, %f33;
	st.global.f32 	[%rd4], %f35;
	ld.shared.v4.f32 	{%f36, %f37, %f38, %f39}, [%r54];
	add.s64 	%rd24, %rd23, %rd16;
	ld.global.f32 	%f40, [%rd24];
	fma.rn.f32 	%f41, %f36, %f40, %f35;
	st.global.f32 	[%rd4], %f41;
	add.s64 	%rd25, %rd24, %rd16;
	ld.global.f32 	%f42, [%rd25];
	fma.rn.f32 	%f43, %f37, %f42, %f41;
	st.global.f32 	[%rd4], %f43;
	add.s64 	%rd26, %rd25, %rd16;
	ld.global.f32 	%f44, [%rd26];
	fma.rn.f32 	%f45, %f38, %f44, %f43;
	st.global.f32 	[%rd4], %f45;
	add.s64 	%rd27, %rd26, %rd16;
	ld.global.f32 	%f46, [%rd27];
	fma.rn.f32 	%f47, %f39, %f46, %f45;
	st.global.f32 	[%rd4], %f47;
	ld.shared.v4.f32 	{%f48, %f49, %f50, %f51}, [%r54+16];
	add.s64 	%rd28, %rd27, %rd16;
	ld.global.f32 	%f52, [%rd28];
	fma.rn.f32 	%f53, %f48, %f52, %f47;
	st.global.f32 	[%rd4], %f53;
	add.s64 	%rd29, %rd28, %rd16;
	ld.global.f32 	%f54, [%rd29];
	fma.rn.f32 	%f55, %f49, %f54, %f53;
	st.global.f32 	[%rd4], %f55;
	add.s64 	%rd30, %rd29, %rd16;
	ld.global.f32 	%f56, [%rd30];
	fma.rn.f32 	%f57, %f50, %f56, %f55;
	st.global.f32 	[%rd4], %f57;
	add.s64 	%rd31, %rd30, %rd16;
	ld.global.f32 	%f58, [%rd31];
	fma.rn.f32 	%f101, %f51, %f58, %f57;
	st.global.f32 	[%rd4], %f101;
	add.s32 	%r56, %r56, 16;
	add.s32 	%r55, %r55, %r13;
	add.s32 	%r54, %r54, 64;
	setp.ne.s32 	%p6, %r56, 0;
	mov.u32 	%r58, %r10;
	@%p6 bra 	$L__BB3_8;
$L__BB3_9:
	setp.eq.s32 	%p7, %r7, 0;
	@%p7 bra 	$L__BB3_19;
	add.s32 	%r40, %r7, -1;
	setp.lt.u32 	%p8, %r40, 7;
	@%p8 bra 	$L__BB3_12;
	shl.b32 	%r41, %r58, 2;
	mov.u32 	%r42, data;
	add.s32 	%r43, %r42, %r41;
	ld.shared.f32 	%f59, [%r43];
	mad.lo.s32 	%r44, %r58, %r30, %r53;
	mul.wide.s32 	%rd32, %r44, 4;
	add.s64 	%rd33, %rd1, %rd32;
	ld.global.f32 	%f60, [%rd33];
	fma.rn.f32 	%f61, %f59, %f60, %f101;
	st.global.f32 	[%rd4], %f61;
	ld.shared.f32 	%f62, [%r43+4];
	mul.wide.s32 	%rd34, %r30, 4;
	add.s64 	%rd35, %rd33, %rd34;
	ld.global.f32 	%f63, [%rd35];
	fma.rn.f32 	%f64, %f62, %f63, %f61;
	st.global.f32 	[%rd4], %f64;
	ld.shared.f32 	%f65, [%r43+8];
	add.s64 	%rd36, %rd35, %rd34;
	ld.global.f32 	%f66, [%rd36];
	fma.rn.f32 	%f67, %f65, %f66, %f64;
	st.global.f32 	[%rd4], %f67;
	ld.shared.f32 	%f68, [%r43+12];
	add.s64 	%rd37, %rd36, %rd34;
	ld.global.f32 	%f69, [%rd37];
	fma.rn.f32 	%f70, %f68, %f69, %f67;
	st.global.f32 	[%rd4], %f70;
	ld.shared.f32 	%f71, [%r43+16];
	add.s64 	%rd38, %rd37, %rd34;
	ld.global.f32 	%f72, [%rd38];
	fma.rn.f32 	%f73, %f71, %f72, %f70;
	st.global.f32 	[%rd4], %f73;
	ld.shared.f32 	%f74, [%r43+20];
	add.s64 	%rd39, %rd38, %rd34;
	ld.global.f32 	%f75, [%rd39];
	fma.rn.f32 	%f76, %f74, %f75, %f73;
	st.global.f32 	[%rd4], %f76;
	ld.shared.f32 	%f77, [%r43+24];
	add.s64 	%rd40, %rd39, %rd34;
	ld.global.f32 	%f78, [%rd40];
	fma.rn.f32 	%f79, %f77, %f78, %f76;
	st.global.f32 	[%rd4], %f79;
	ld.shared.f32 	%f80, [%r43+28];
	add.s64 	%rd41, %rd40, %rd34;
	ld.global.f32 	%f81, [%rd41];
	fma.rn.f32 	%f101, %f80, %f81, %f79;
	st.global.f32 	[%rd4], %f101;
	add.s32 	%r58, %r58, 8;
$L__BB3_12:
	setp.eq.s32 	%p9, %r8, 0;
	@%p9 bra 	$L__BB3_19;
	setp.lt.u32 	%p10, %r9, 3;
	@%p10 bra 	$L__BB3_15;
	shl.b32 	%r45, %r58, 2;
	mov.u32 	%r46, data;
	add.s32 	%r47, %r46, %r45;
	ld.shared.f32 	%f82, [%r47];
	mad.lo.s32 	%r48, %r58, %r30, %r53;
	mul.wide.s32 	%rd42, %r48, 4;
	add.s64 	%rd43, %rd1, %rd42;
	ld.global.f32 	%f83, [%rd43];
	fma.rn.f32 	%f84, %f82, %f83, %f101;
	st.global.f32 	[%rd4], %f84;
	ld.shared.f32 	%f85, [%r47+4];
	add.s64 	%rd45, %rd43, %rd6;
	ld.global.f32 	%f86, [%rd45];
	fma.rn.f32 	%f87, %f85, %f86, %f84;
	st.global.f32 	[%rd4], %f87;
	ld.shared.f32 	%f88, [%r47+8];
	add.s64 	%rd46, %rd45, %rd6;
	ld.global.f32 	%f89, [%rd46];
	fma.rn.f32 	%f90, %f88, %f89, %f87;
	st.global.f32 	[%rd4], %f90;
	ld.shared.f32 	%f91, [%r47+12];
	add.s64 	%rd47, %rd46, %rd6;
	ld.global.f32 	%f92, [%rd47];
	fma.rn.f32 	%f101, %f91, %f92, %f90;
	st.global.f32 	[%rd4], %f101;
	add.s32 	%r58, %r58, 4;
$L__BB3_15:
	setp.eq.s32 	%p11, %r11, 0;
	@%p11 bra 	$L__BB3_19;
	setp.eq.s32 	%p12, %r11, 1;
	shl.b32 	%r49, %r58, 2;
	mov.u32 	%r50, data;
	add.s32 	%r28, %r50, %r49;
	ld.shared.f32 	%f93, [%r28];
	mad.lo.s32 	%r51, %r58, %r30, %r53;
	mul.wide.s32 	%rd48, %r51, 4;
	add.s64 	%rd5, %rd1, %rd48;
	ld.global.f32 	%f94, [%rd5];
	fma.rn.f32 	%f9, %f93, %f94, %f101;
	st.global.f32 	[%rd4], %f9;
	@%p12 bra 	$L__BB3_19;
	setp.eq.s32 	%p13, %r11, 2;
	ld.shared.f32 	%f95, [%r28+4];
	add.s64 	%rd7, %rd5, %rd6;
	ld.global.f32 	%f96, [%rd7];
	fma.rn.f32 	%f10, %f95, %f96, %f9;
	st.global.f32 	[%rd4], %f10;
	@%p13 bra 	$L__BB3_19;
	ld.shared.f32 	%f97, [%r28+8];
	add.s64 	%rd49, %rd7, %rd6;
	ld.global.f32 	%f98, [%rd49];
	fma.rn.f32 	%f99, %f97, %f98, %f10;
	st.global.f32 	[%rd4], %f99;
$L__BB3_19:
	add.s32 	%r53, %r53, %r14;
	setp.lt.s32 	%p14, %r53, %r30;
	@%p14 bra 	$L__BB3_6;
$L__BB3_20:
	ret;

}
	// .globl	_Z18trans01_matrix_mulPfS_S_iii
.visible .entry _Z18trans01_matrix_mulPfS_S_iii(
	.param .u64 .ptr .align 1 _Z18trans01_matrix_mulPfS_S_iii_param_0,
	.param .u64 .ptr .align 1 _Z18trans01_matrix_mulPfS_S_iii_param_1,
	.param .u64 .ptr .align 1 _Z18trans01_matrix_mulPfS_S_iii_param_2,
	.param .u32 _Z18trans01_matrix_mulPfS_S_iii_param_3,
	.param .u32 _Z18trans01_matrix_mulPfS_S_iii_param_4,
	.param .u32 _Z18trans01_matrix_mulPfS_S_iii_param_5
)
{
	.reg .pred 	%p<19>;
	.reg .b32 	%r<90>;
	.reg .b32 	%f<108>;
	.reg .b64 	%rd<44>;

	ld.param.u64 	%rd10, [_Z18trans01_matrix_mulPfS_S_iii_param_0];
	ld.param.u64 	%rd11, [_Z18trans01_matrix_mulPfS_S_iii_param_1];
	ld.param.u64 	%rd9, [_Z18trans01_matrix_mulPfS_S_iii_param_2];
	ld.param.u32 	%r35, [_Z18trans01_matrix_mulPfS_S_iii_param_4];
	ld.param.u32 	%r36, [_Z18trans01_matrix_mulPfS_S_iii_param_5];
	cvta.to.global.u64 	%rd1, %rd10;
	cvta.to.global.u64 	%rd2, %rd11;
	mov.u32 	%r37, %tid.x;
	mov.u32 	%r38, %tid.y;
	mov.u32 	%r39, %ntid.x;
	mad.lo.s32 	%r84, %r38, %r39, %r37;
	mov.u32 	%r40, %ctaid.x;
	mov.u32 	%r41, %ctaid.y;
	mov.u32 	%r42, %nctaid.x;
	mad.lo.s32 	%r2, %r41, %r42, %r40;
	mov.u32 	%r43, %ntid.y;
	mul.lo.s32 	%r3, %r39, %r43;
	setp.ge.s32 	%p1, %r84, %r36;
	@%p1 bra 	$L__BB4_7;
	mul.lo.s32 	%r4, %r36, %r2;
	add.s32 	%r44, %r84, %r3;
	max.u32 	%r45, %r36, %r44;
	setp.lt.u32 	%p2, %r44, %r36;
	selp.u32 	%r46, 1, 0, %p2;
	add.s32 	%r47, %r44, %r46;
	sub.s32 	%r48, %r45, %r47;
	div.u32 	%r49, %r48, %r3;
	add.s32 	%r5, %r49, %r46;
	and.b32  	%r50, %r5, 3;
	setp.eq.s32 	%p3, %r50, 3;
	mov.u32 	%r82, %r84;
	@%p3 bra 	$L__BB4_4;
	add.s32 	%r52, %r5, 1;
	and.b32  	%r6, %r52, 3;
	mov.b32 	%r81, 0;
	mov.u32 	%r82, %r84;
$L__BB4_3:
	.pragma "nounroll";
	add.s32 	%r53, %r82, %r4;
	mul.wide.s32 	%rd12, %r53, 4;
	add.s64 	%rd13, %rd1, %rd12;
	ld.global.f32 	%f11, [%rd13];
	shl.b32 	%r54, %r82, 2;
	mov.u32 	%r55, data;
	add.s32 	%r56, %r55, %r54;
	st.shared.f32 	[%r56], %f11;
	add.s32 	%r82, %r82, %r3;
	add.s32 	%r81, %r81, 1;
	setp.ne.s32 	%p4, %r81, %r6;
	@%p4 bra 	$L__BB4_3;
$L__BB4_4:
	setp.lt.u32 	%p5, %r5, 3;
	@%p5 bra 	$L__BB4_7;
	mov.u32 	%r59, data;
	shl.b32 	%r61, %r3, 2;
	cvt.u64.u32 	%rd16, %r61;
$L__BB4_6:
	add.s32 	%r57, %r82, %r4;
	mul.wide.s32 	%rd14, %r57, 4;
	add.s64 	%rd15, %rd1, %rd14;
	ld.global.f32 	%f12, [%rd15];
	shl.b32 	%r58, %r82, 2;
	add.s32 	%r60, %r59, %r58;
	st.shared.f32 	[%r60], %f12;
	add.s64 	%rd17, %rd15, %rd16;
	ld.global.f32 	%f13, [%rd17];
	add.s32 	%r62, %r60, %r61;
	st.shared.f32 	[%r62], %f13;
	add.s64 	%rd18, %rd17, %rd16;
	ld.global.f32 	%f14, [%rd18];
	add.s32 	%r63, %r62, %r61;
	st.shared.f32 	[%r63], %f14;
	add.s64 	%rd19, %rd18, %rd16;
	ld.global.f32 	%f15, [%rd19];
	add.s32 	%r64, %r63, %r61;
	st.shared.f32 	[%r64], %f15;
	add.s32 	%r82, %r61, %r82;
	setp.lt.s32 	%p6, %r82, %r36;
	@%p6 bra 	$L__BB4_6;
$L__BB4_7:
	bar.sync 	0;
	setp.ge.s32 	%p7, %r84, %r35;
	@%p7 bra 	$L__BB4_24;
	setp.lt.s32 	%p8, %r36, 1;
	@%p8 bra 	$L__BB4_24;
	and.b32  	%r14, %r36, 15;
	add.s32 	%r15, %r14, -1;
	and.b32  	%r16, %r36, 7;
	add.s32 	%r17, %r16, -1;
	and.b32  	%r18, %r36, 2147483632;
	and.b32  	%r19, %r36, 3;
	neg.s32 	%r20, %r18;
	cvta.to.global.u64 	%rd3, %rd9;
	mul.lo.s32 	%r21, %r35, %r2;
$L__BB4_10:
	setp.lt.u32 	%p9, %r36, 16;
	mul.lo.s32 	%r23, %r84, %r36;
	add.s32 	%r66, %r84, %r21;
	mul.wide.s32 	%rd20, %r66, 4;
	add.s64 	%rd4, %rd3, %rd20;
	ld.global.f32 	%f105, [%rd4];
	mov.b32 	%r88, 0;
	@%p9 bra 	$L__BB4_13;
	mul.wide.u32 	%rd21, %r23, 4;
	add.s64 	%rd22, %rd2, %rd21;
	add.s64 	%rd43, %rd22, 32;
	mov.u32 	%r68, data;
	add.s32 	%r85, %r68, 32;
	mov.u32 	%r86, %r20;
$L__BB4_12:
	.pragma "nounroll";
	ld.shared.v4.f32 	{%f16, %f17, %f18, %f19}, [%r85+-32];
	ld.global.f32 	%f20, [%rd43+-32];
	fma.rn.f32 	%f21, %f16, %f20, %f105;
	st.global.f32 	[%rd4], %f21;
	ld.global.f32 	%f22, [%rd43+-28];
	fma.rn.f32 	%f23, %f17, %f22, %f21;
	st.global.f32 	[%rd4], %f23;
	ld.global.f32 	%f24, [%rd43+-24];
	fma.rn.f32 	%f25, %f18, %f24, %f23;
	st.global.f32 	[%rd4], %f25;
	ld.global.f32 	%f26, [%rd43+-20];
	fma.rn.f32 	%f27, %f19, %f26, %f25;
	st.global.f32 	[%rd4], %f27;
	ld.shared.v4.f32 	{%f28, %f29, %f30, %f31}, [%r85+-16];
	ld.global.f32 	%f32, [%rd43+-16];
	fma.rn.f32 	%f33, %f28, %f32, %f27;
	st.global.f32 	[%rd4], %f33;
	ld.global.f32 	%f34, [%rd43+-12];
	fma.rn.f32 	%f35, %f29, %f34, %f33;
	st.global.f32 	[%rd4], %f35;
	ld.global.f32 	%f36, [%rd43+-8];
	fma.rn.f32 	%f37, %f30, %f36, %f35;
	st.global.f32 	[%rd4], %f37;
	ld.global.f32 	%f38, [%rd43+-4];
	fma.rn.f32 	%f39, %f31, %f38, %f37;
	st.global.f32 	[%rd4], %f39;
	ld.shared.v4.f32 	{%f40, %f41, %f42, %f43}, [%r85];
	ld.global.f32 	%f44, [%rd43];
	fma.rn.f32 	%f45, %f40, %f44, %f39;
	st.global.f32 	[%rd4], %f45;
	ld.global.f32 	%f46, [%rd43+4];
	fma.rn.f32 	%f47, %f41, %f46, %f45;
	st.global.f32 	[%rd4], %f47;
	ld.global.f32 	%f48, [%rd43+8];
	fma.rn.f32 	%f49, %f42, %f48, %f47;
	st.global.f32 	[%rd4], %f49;
	ld.global.f32 	%f50, [%rd43+12];
	fma.rn.f32 	%f51, %f43, %f50, %f49;
	st.global.f32 	[%rd4], %f51;
	ld.shared.v4.f32 	{%f52, %f53, %f54, %f55}, [%r85+16];
	ld.global.f32 	%f56, [%rd43+16];
	fma.rn.f32 	%f57, %f52, %f56, %f51;
	st.global.f32 	[%rd4], %f57;
	ld.global.f32 	%f58, [%rd43+20];
	fma.rn.f32 	%f59, %f53, %f58, %f57;
	st.global.f32 	[%rd4], %f59;
	ld.global.f32 	%f60, [%rd43+24];
	fma.rn.f32 	%f61, %f54, %f60, %f59;
	st.global.f32 	[%rd4], %f61;
	ld.global.f32 	%f62, [%rd43+28];
	fma.rn.f32 	%f105, %f55, %f62, %f61;
	st.global.f32 	[%rd4], %f105;
	add.s32 	%r86, %r86, 16;
	add.s32 	%r85, %r85, 64;
	add.s64 	%rd43, %rd43, 64;
	setp.ne.s32 	%p10, %r86, 0;
	mov.u32 	%r88, %r18;
	@%p10 bra 	$L__BB4_12;
$L__BB4_13:
	setp.eq.s32 	%p11, %r14, 0;
	@%p11 bra 	$L__BB4_23;
	setp.lt.u32 	%p12, %r15, 7;
	@%p12 bra 	$L__BB4_16;
	shl.b32 	%r69, %r88, 2;
	mov.u32 	%r70, data;
	add.s32 	%r71, %r70, %r69;
	ld.shared.f32 	%f63, [%r71];
	add.s32 	%r72, %r88, %r23;
	mul.wide.u32 	%rd23, %r72, 4;
	add.s64 	%rd24, %rd2, %rd23;
	ld.global.f32 	%f64, [%rd24];
	fma.rn.f32 	%f65, %f63, %f64, %f105;
	st.global.f32 	[%rd4], %f65;
	ld.shared.f32 	%f66, [%r71+4];
	cvt.u64.u32 	%rd25, %r23;
	cvt.u64.u32 	%rd26, %r88;
	add.s64 	%rd27, %rd26, %rd25;
	shl.b64 	%rd28, %rd27, 2;
	add.s64 	%rd29, %rd2, %rd28;
	ld.global.f32 	%f67, [%rd29+4];
	fma.rn.f32 	%f68, %f66, %f67, %f65;
	st.global.f32 	[%rd4], %f68;
	ld.shared.f32 	%f69, [%r71+8];
	ld.global.f32 	%f70, [%rd29+8];
	fma.rn.f32 	%f71, %f69, %f70, %f68;
	st.global.f32 	[%rd4], %f71;
	ld.shared.f32 	%f72, [%r71+12];
	ld.global.f32 	%f73, [%rd29+12];
	fma.rn.f32 	%f74, %f72, %f73, %f71;
	st.global.f32 	[%rd4], %f74;
	ld.shared.f32 	%f75, [%r71+16];
	ld.global.f32 	%f76, [%rd29+16];
	fma.rn.f32 	%f77, %f75, %f76, %f74;
	st.global.f32 	[%rd4], %f77;
	ld.shared.f32 	%f78, [%r71+20];
	ld.global.f32 	%f79, [%rd29+20];
	fma.rn.f32 	%f80, %f78, %f79, %f77;
	st.global.f32 	[%rd4], %f80;
	ld.shared.f32 	%f81, [%r71+24];
	ld.global.f32 	%f82, [%rd29+24];
	fma.rn.f32 	%f83, %f81, %f82, %f80;
	st.global.f32 	[%rd4], %f83;
	ld.shared.f32 	%f84, [%r71+28];
	ld.global.f32 	%f85, [%rd29+28];
	fma.rn.f32 	%f105, %f84, %f85, %f83;
	st.global.f32 	[%rd4], %f105;
	add.s32 	%r88, %r88, 8;
$L__BB4_16:
	setp.eq.s32 	%p13, %r16, 0;
	@%p13 bra 	$L__BB4_23;
	setp.lt.u32 	%p14, %r17, 3;
	@%p14 bra 	$L__BB4_19;
	shl.b32 	%r73, %r88, 2;
	mov.u32 	%r74, data;
	add.s32 	%r75, %r74, %r73;
	ld.shared.f32 	%f86, [%r75];
	add.s32 	%r76, %r88, %r23;
	mul.wide.u32 	%rd30, %r76, 4;
	add.s64 	%rd31, %rd2, %rd30;
	ld.global.f32 	%f87, [%rd31];
	fma.rn.f32 	%f88, %f86, %f87, %f105;
	st.global.f32 	[%rd4], %f88;
	ld.shared.f32 	%f89, [%r75+4];
	cvt.u64.u32 	%rd32, %r23;
	cvt.u64.u32 	%rd33, %r88;
	add.s64 	%rd34, %rd33, %rd32;
	shl.b64 	%rd35, %rd34, 2;
	add.s64 	%rd36, %rd2, %rd35;
	ld.global.f32 	%f90, [%rd36+4];
	fma.rn.f32 	%f91, %f89, %f90, %f88;
	st.global.f32 	[%rd4], %f91;
	ld.shared.f32 	%f92, [%r75+8];
	ld.global.f32 	%f93, [%rd36+8];
	fma.rn.f32 	%f94, %f92, %f93, %f91;
	st.global.f32 	[%rd4], %f94;
	ld.shared.f32 	%f95, [%r75+12];
	ld.global.f32 	%f96, [%rd36+12];
	fma.rn.f32 	%f105, %f95, %f96, %f94;
	st.global.f32 	[%rd4], %f105;
	add.s32 	%r88, %r88, 4;
$L__BB4_19:
	setp.eq.s32 	%p15, %r19, 0;
	@%p15 bra 	$L__BB4_23;
	setp.eq.s32 	%p16, %r19, 1;
	shl.b32 	%r77, %r88, 2;
	mov.u32 	%r78, data;
	add.s32 	%r33, %r78, %r77;
	ld.shared.f32 	%f97, [%r33];
	add.s32 	%r79, %r88, %r23;
	mul.wide.u32 	%rd37, %r79, 4;
	add.s64 	%rd38, %rd2, %rd37;
	ld.global.f32 	%f98, [%rd38];
	fma.rn.f32 	%f9, %f97, %f98, %f105;
	st.global.f32 	[%rd4], %f9;
	@%p16 bra 	$L__BB4_23;
	setp.eq.s32 	%p17, %r19, 2;
	ld.shared.f32 	%f99, [%r33+4];
	cvt.u64.u32 	%rd39, %r23;
	cvt.u64.u32 	%rd40, %r88;
	add.s64 	%rd41, %rd40, %rd39;
	shl.b64 	%rd42, %rd41, 2;
	add.s64 	%rd8, %rd2, %rd42;
	ld.global.f32 	%f100, [%rd8+4];
	fma.rn.f32 	%f10, %f99, %f100, %f9;
	st.global.f32 	[%rd4], %f10;
	@%p17 bra 	$L__BB4_23;
	ld.shared.f32 	%f101, [%r33+8];
	ld.global.f32 	%f102, [%rd8+8];
	fma.rn.f32 	%f103, %f101, %f102, %f10;
	st.global.f32 	[%rd4], %f103;
$L__BB4_23:
	add.s32 	%r84, %r84, %r3;
	setp.lt.s32 	%p18, %r84, %r35;
	@%p18 bra 	$L__BB4_10;
$L__BB4_24:
	ret;

}
	// .globl	_Z20general_matrix_mul_0PfbS_bS_iii
.visible .entry _Z20general_matrix_mul_0PfbS_bS_iii(
	.param .u64 .ptr .align 1 _Z20general_matrix_mul_0PfbS_bS_iii_param_0,
	.param .u8 _Z20general_matrix_mul_0PfbS_bS_iii_param_1,
	.param .u64 .ptr .align 1 _Z20general_matrix_mul_0PfbS_bS_iii_param_2,
	.param .u8 _Z20general_matrix_mul_0PfbS_bS_iii_param_3,
	.param .u64 .ptr .align 1 _Z20general_matrix_mul_0PfbS_bS_iii_param_4,
	.param .u32 _Z20general_matrix_mul_0PfbS_bS_iii_param_5,
	.param .u32 _Z20general_matrix_mul_0PfbS_bS_iii_param_6,
	.param .u32 _Z20general_matrix_mul_0PfbS_bS_iii_param_7
)
{
	.reg .pred 	%p<40>;
	.reg .b16 	%rs<3>;
	.reg .b32 	%r<129>;
	.reg .b32 	%f<262>;
	.reg .b64 	%rd<159>;

	ld.param.u64 	%rd12, [_Z20general_matrix_mul_0PfbS_bS_iii_param_0];
	ld.param.s8 	%rs1, [_Z20general_matrix_mul_0PfbS_bS_iii_param_1];
	ld.param.u64 	%rd13, [_Z20general_matrix_mul_0PfbS_bS_iii_param_2];
	ld.param.s8 	%rs2, [_Z20general_matrix_mul_0PfbS_bS_iii_param_3];
	ld.param.u64 	%rd11, [_Z20general_matrix_mul_0PfbS_bS_iii_param_4];
	ld.param.u32 	%r65, [_Z20general_matrix_mul_0PfbS_bS_iii_param_5];
	ld.param.u32 	%r66, [_Z20general_matrix_mul_0PfbS_bS_iii_param_6];
	ld.param.u32 	%r67, [_Z20general_matrix_mul_0PfbS_bS_iii_param_7];
	cvta.to.global.u64 	%rd1, %rd13;
	cvta.to.global.u64 	%rd2, %rd12;
	mov.u32 	%r68, %ctaid.y;
	mov.u32 	%r69, %ntid.y;
	mov.u32 	%r70, %tid.y;
	mad.lo.s32 	%r1, %r68, %r69, %r70;
	mov.u32 	%r71, %ctaid.x;
	mov.u32 	%r72, %ntid.x;
	mov.u32 	%r73, %tid.x;
	mad.lo.s32 	%r2, %r71, %r72, %r73;
	setp.ge.s32 	%p1, %r1, %r65;
	setp.ge.s32 	%p2, %r2, %r66;
	or.pred  	%p3, %p1, %p2;
	@%p3 bra 	$L__BB5_50;
	setp.lt.s32 	%p4, %r67, 1;
	mov.f32 	%f261, 0f00000000;
	@%p4 bra 	$L__BB5_49;
	setp.ne.s16 	%p5, %rs1, 0;
	mul.lo.s32 	%r3, %r67, %r1;
	mul.lo.s32 	%r4, %r67, %r2;
	@%p5 bra 	$L__BB5_26;
	setp.ne.s16 	%p23, %rs2, 0;
	@%p23 bra 	$L__BB5_15;
	and.b32  	%r5, %r67, 7;
	setp.lt.u32 	%p32, %r67, 8;
	mov.f32 	%f261, 0f00000000;
	mov.b32 	%r110, 0;
	@%p32 bra 	$L__BB5_7;
	and.b32  	%r110, %r67, 2147483640;
	neg.s32 	%r108, %r110;
	shl.b32 	%r8, %r66, 3;
	mul.wide.u32 	%rd114, %r3, 4;
	add.s64 	%rd115, %rd114, %rd2;
	add.s64 	%rd157, %rd115, 16;
	mov.f32 	%f261, 0f00000000;
	mul.wide.s32 	%rd118, %r66, 4;
	mov.u32 	%r107, %r2;
$L__BB5_6:
	.pragma "nounroll";
	ld.global.f32 	%f188, [%rd157+-16];
	mul.wide.s32 	%rd116, %r107, 4;
	add.s64 	%rd117, %rd1, %rd116;
	ld.global.f32 	%f189, [%rd117];
	fma.rn.f32 	%f190, %f188, %f189, %f261;
	ld.global.f32 	%f191, [%rd157+-12];
	add.s64 	%rd119, %rd117, %rd118;
	ld.global.f32 	%f192, [%rd119];
	fma.rn.f32 	%f193, %f191, %f192, %f190;
	ld.global.f32 	%f194, [%rd157+-8];
	add.s64 	%rd120, %rd119, %rd118;
	ld.global.f32 	%f195, [%rd120];
	fma.rn.f32 	%f196, %f194, %f195, %f193;
	ld.global.f32 	%f197, [%rd157+-4];
	add.s64 	%rd121, %rd120, %rd118;
	ld.global.f32 	%f198, [%rd121];
	fma.rn.f32 	%f199, %f197, %f198, %f196;
	ld.global.f32 	%f200, [%rd157];
	add.s64 	%rd122, %rd121, %rd118;
	ld.global.f32 	%f201, [%rd122];
	fma.rn.f32 	%f202, %f200, %f201, %f199;
	ld.global.f32 	%f203, [%rd157+4];
	add.s64 	%rd123, %rd122, %rd118;
	ld.global.f32 	%f204, [%rd123];
	fma.rn.f32 	%f205, %f203, %f204, %f202;
	ld.global.f32 	%f206, [%rd157+8];
	add.s64 	%rd124, %rd123, %rd118;
	ld.global.f32 	%f207, [%rd124];
	fma.rn.f32 	%f208, %f206, %f207, %f205;
	ld.global.f32 	%f209, [%rd157+12];
	add.s64 	%rd125, %rd124, %rd118;
	ld.global.f32 	%f210, [%rd125];
	fma.rn.f32 	%f261, %f209, %f210, %f208;
	add.s32 	%r108, %r108, 8;
	add.s32 	%r107, %r107, %r8;
	add.s64 	%rd157, %rd157, 32;
	setp.ne.s32 	%p33, %r108, 0;
	@%p33 bra 	$L__BB5_6;
$L__BB5_7:
	setp.eq.s32 	%p34, %r5, 0;
	@%p34 bra 	$L__BB5_49;
	and.b32  	%r14, %r67, 3;
	setp.lt.u32 	%p35, %r5, 4;
	@%p35 bra 	$L__BB5_10;
	add.s32 	%r99, %r110, %r3;
	mul.wide.u32 	%rd126, %r99, 4;
	add.s64 	%rd127, %rd2, %rd126;
	ld.global.f32 	%f212, [%rd127];
	mad.lo.s32 	%r100, %r110, %r66, %r2;
	mul.wide.s32 	%rd128, %r100, 4;
	add.s64 	%rd129, %rd1, %rd128;
	ld.global.f32 	%f213, [%rd129];
	fma.rn.f32 	%f214, %f212, %f213, %f261;
	cvt.u64.u32 	%rd130, %r3;
	cvt.u64.u32 	%rd131, %r110;
	add.s64 	%rd132, %rd131, %rd130;
	shl.b64 	%rd133, %rd132, 2;
	add.s64 	%rd134, %rd2, %rd133;
	ld.global.f32 	%f215, [%rd134+4];
	mul.wide.s32 	%rd135, %r66, 4;
	add.s64 	%rd136, %rd129, %rd135;
	ld.global.f32 	%f216, [%rd136];
	fma.rn.f32 	%f217, %f215, %f216, %f214;
	ld.global.f32 	%f218, [%rd134+8];
	add.s64 	%rd137, %rd136, %rd135;
	ld.global.f32 	%f219, [%rd137];
	fma.rn.f32 	%f220, %f218, %f219, %f217;
	ld.global.f32 	%f221, [%rd134+12];
	add.s64 	%rd138, %rd137, %rd135;
	ld.global.f32 	%f222, [%rd138];
	fma.rn.f32 	%f261, %f221, %f222, %f220;
	add.s32 	%r110, %r110, 4;
$L__BB5_10:
	setp.eq.s32 	%p36, %r14, 0;
	@%p36 bra 	$L__BB5_49;
	setp.eq.s32 	%p37, %r14, 1;
	@%p37 bra 	$L__BB5_13;
	add.s32 	%r101, %r110, %r3;
	mul.wide.u32 	%rd139, %r101, 4;
	add.s64 	%rd140, %rd2, %rd139;
	ld.global.f32 	%f224, [%rd140];
	mad.lo.s32 	%r102, %r110, %r66, %r2;
	mul.wide.s32 	%rd141, %r102, 4;
	add.s64 	%rd142, %rd1, %rd141;
	ld.global.f32 	%f225, [%rd142];
	fma.rn.f32 	%f226, %f224, %f225, %f261;
	cvt.u64.u32 	%rd143, %r3;
	cvt.u64.u32 	%rd144, %r110;
	add.s64 	%rd145, %rd144, %rd143;
	shl.b64 	%rd146, %rd145, 2;
	add.s64 	%rd147, %rd2, %rd146;
	ld.global.f32 	%f227, [%rd147+4];
	mul.wide.s32 	%rd148, %r66, 4;
	add.s64 	%rd149, %rd142, %rd148;
	ld.global.f32 	%f228, [%rd149];
	fma.rn.f32 	%f261, %f227, %f228, %f226;
	add.s32 	%r110, %r110, 2;
$L__BB5_13:
	and.b32  	%r103, %r67, 1;
	setp.eq.b32 	%p38, %r103, 1;
	not.pred 	%p39, %p38;
	@%p39 bra 	$L__BB5_49;
	add.s32 	%r104, %r110, %r3;
	mul.wide.u32 	%rd150, %r104, 4;
	add.s64 	%rd151, %rd2, %rd150;
	ld.global.f32 	%f229, [%rd151];
	mad.lo.s32 	%r105, %r110, %r66, %r2;
	mul.wide.s32 	%rd152, %r105, 4;
	add.s64 	%rd153, %rd1, %rd152;
	ld.global.f32 	%f230, [%rd153];
	fma.rn.f32 	%f261, %f229, %f230, %f261;
	bra.uni 	$L__BB5_49;
$L__BB5_15:
	and.b32  	%r19, %r67, 7;
	setp.lt.u32 	%p24, %r67, 8;
	mov.f32 	%f261, 0f00000000;
	mov.b32 	%r115, 0;
	@%p24 bra 	$L__BB5_18;
	and.b32  	%r115, %r67, 2147483640;
	neg.s32 	%r113, %r115;
	mul.wide.u32 	%rd88, %r3, 4;
	add.s64 	%rd89, %rd88, %rd2;
	add.s64 	%rd158, %rd89, 16;
	add.s64 	%rd7, %rd1, 16;
	mov.f32 	%f261, 0f00000000;
	mov.u32 	%r112, %r4;
$L__BB5_17:
	.pragma "nounroll";
	mul.wide.s32 	%rd90, %r112, 4;
	add.s64 	%rd91, %rd7, %rd90;
	ld.global.f32 	%f142, [%rd158+-16];
	ld.global.f32 	%f143, [%rd91+-16];
	fma.rn.f32 	%f144, %f142, %f143, %f261;
	ld.global.f32 	%f145, [%rd158+-12];
	ld.global.f32 	%f146, [%rd91+-12];
	fma.rn.f32 	%f147, %f145, %f146, %f144;
	ld.global.f32 	%f148, [%rd158+-8];
	ld.global.f32 	%f149, [%rd91+-8];
	fma.rn.f32 	%f150, %f148, %f149, %f147;
	ld.global.f32 	%f151, [%rd158+-4];
	ld.global.f32 	%f152, [%rd91+-4];
	fma.rn.f32 	%f153, %f151, %f152, %f150;
	ld.global.f32 	%f154, [%rd158];
	ld.global.f32 	%f155, [%rd91];
	fma.rn.f32 	%f156, %f154, %f155, %f153;
	ld.global.f32 	%f157, [%rd158+4];
	ld.global.f32 	%f158, [%rd91+4];
	fma.rn.f32 	%f159, %f157, %f158, %f156;
	ld.global.f32 	%f160, [%rd158+8];
	ld.global.f32 	%f161, [%rd91+8];
	fma.rn.f32 	%f162, %f160, %f161, %f159;
	ld.global.f32 	%f163, [%rd158+12];
	ld.global.f32 	%f164, [%rd91+12];
	fma.rn.f32 	%f261, %f163, %f164, %f162;
	add.s32 	%r113, %r113, 8;
	add.s64 	%rd158, %rd158, 32;
	add.s32 	%r112, %r112, 8;
	setp.ne.s32 	%p25, %r113, 0;
	@%p25 bra 	$L__BB5_17;
$L__BB5_18:
	setp.eq.s32 	%p26, %r19, 0;
	@%p26 bra 	$L__BB5_49;
	and.b32  	%r27, %r67, 3;
	setp.lt.u32 	%p27, %r19, 4;
	@%p27 bra 	$L__BB5_21;
	add.s32 	%r91, %r115, %r3;
	mul.wide.u32 	%rd92, %r91, 4;
	add.s64 	%rd93, %rd2, %rd92;
	ld.global.f32 	%f166, [%rd93];
	add.s32 	%r92, %r115, %r4;
	mul.wide.s32 	%rd94, %r92, 4;
	add.s64 	%rd95, %rd1, %rd94;
	ld.global.f32 	%f167, [%rd95];
	fma.rn.f32 	%f168, %f166, %f167, %f261;
	cvt.u64.u32 	%rd96, %r3;
	cvt.u64.u32 	%rd97, %r115;
	add.s64 	%rd98, %rd97, %rd96;
	shl.b64 	%rd99, %rd98, 2;
	add.s64 	%rd100, %rd2, %rd99;
	ld.global.f32 	%f169, [%rd100+4];
	ld.global.f32 	%f170, [%rd95+4];
	fma.rn.f32 	%f171, %f169, %f170, %f168;
	ld.global.f32 	%f172, [%rd100+8];
	ld.global.f32 	%f173, [%rd95+8];
	fma.rn.f32 	%f174, %f172, %f173, %f171;
	ld.global.f32 	%f175, [%rd100+12];
	ld.global.f32 	%f176, [%rd95+12];
	fma.rn.f32 	%f261, %f175, %f176, %f174;
	add.s32 	%r115, %r115, 4;
$L__BB5_21:
	setp.eq.s32 	%p28, %r27, 0;
	@%p28 bra 	$L__BB5_49;
	setp.eq.s32 	%p29, %r27, 1;
	@%p29 bra 	$L__BB5_24;
	add.s32 	%r93, %r115, %r3;
	mul.wide.u32 	%rd101, %r93, 4;
	add.s64 	%rd102, %rd2, %rd101;
	ld.global.f32 	%f178, [%rd102];
	add.s32 	%r94, %r115, %r4;
	mul.wide.s32 	%rd103, %r94, 4;
	add.s64 	%rd104, %rd1, %rd103;
	ld.global.f32 	%f179, [%rd104];
	fma.rn.f32 	%f180, %f178, %f179, %f261;
	cvt.u64.u32 	%rd105, %r3;
	cvt.u64.u32 	%rd106, %r115;
	add.s64 	%rd107, %rd106, %rd105;
	shl.b64 	%rd108, %rd107, 2;
	add.s64 	%rd109, %rd2, %rd108;
	ld.global.f32 	%f181, [%rd109+4];
	ld.global.f32 	%f182, [%rd104+4];
	fma.rn.f32 	%f261, %f181, %f182, %f180;
	add.s32 	%r115, %r115, 2;
$L__BB5_24:
	and.b32  	%r95, %r67, 1;
	setp.eq.b32 	%p30, %r95, 1;
	not.pred 	%p31, %p30;
	@%p31 bra 	$L__BB5_49;
	add.s32 	%r96, %r115, %r3;
	mul.wide.u32 	%rd110, %r96, 4;
	add.s64 	%rd111, %rd2, %rd110;
	ld.global.f32 	%f183, [%rd111];
	add.s32 	%r97, %r115, %r4;
	mul.wide.s32 	%rd112, %r97, 4;
	add.s64 	%rd113, %rd1, %rd112;
	ld.global.f32 	%f184, [%rd113];
	fma.rn.f32 	%f261, %f183, %f184, %f261;
	bra.uni 	$L__BB5_49;
$L__BB5_26:
	setp.ne.s16 	%p6, %rs2, 0;
	@%p6 bra 	$L__BB5_38;
	and.b32  	%r32, %r67, 7;
	setp.lt.u32 	%p15, %r67, 8;
	mov.f32 	%f261, 0f00000000;
	mov.b32 	%r121, 0;
	@%p15 bra 	$L__BB5_30;
	and.b32  	%r121, %r67, 2147483640;
	neg.s32 	%r119, %r121;
	shl.b32 	%r35, %r66, 3;
	shl.b32 	%r36, %r65, 3;
	mov.f32 	%f261, 0f00000000;
	mul.wide.s32 	%rd48, %r65, 4;
	mul.wide.s32 	%rd50, %r66, 4;
	mov.u32 	%r117, %r1;
	mov.u32 	%r118, %r2;
$L__BB5_29:
	.pragma "nounroll";
	mul.wide.s32 	%rd44, %r117, 4;
	add.s64 	%rd45, %rd2, %rd44;
	ld.global.f32 	%f96, [%rd45];
	mul.wide.s32 	%rd46, %r118, 4;
	add.s64 	%rd47, %rd1, %rd46;
	ld.global.f32 	%f97, [%rd47];
	fma.rn.f32 	%f98, %f96, %f97, %f261;
	add.s64 	%rd49, %rd45, %rd48;
	ld.global.f32 	%f99, [%rd49];
	add.s64 	%rd51, %rd47, %rd50;
	ld.global.f32 	%f100, [%rd51];
	fma.rn.f32 	%f101, %f99, %f100, %f98;
	add.s64 	%rd52, %rd49, %rd48;
	ld.global.f32 	%f102, [%rd52];
	add.s64 	%rd53, %rd51, %rd50;
	ld.global.f32 	%f103, [%rd53];
	fma.rn.f32 	%f104, %f102, %f103, %f101;
	add.s64 	%rd54, %rd52, %rd48;
	ld.global.f32 	%f105, [%rd54];
	add.s64 	%rd55, %rd53, %rd50;
	ld.global.f32 	%f106, [%rd55];
	fma.rn.f32 	%f107, %f105, %f106, %f104;
	add.s64 	%rd56, %rd54, %rd48;
	ld.global.f32 	%f108, [%rd56];
	add.s64 	%rd57, %rd55, %rd50;
	ld.global.f32 	%f109, [%rd57];
	fma.rn.f32 	%f110, %f108, %f109, %f107;
	add.s64 	%rd58, %rd56, %rd48;
	ld.global.f32 	%f111, [%rd58];
	add.s64 	%rd59, %rd57, %rd50;
	ld.global.f32 	%f112, [%rd59];
	fma.rn.f32 	%f113, %f111, %f112, %f110;
	add.s64 	%rd60, %rd58, %rd48;
	ld.global.f32 	%f114, [%rd60];
	add.s64 	%rd61, %rd59, %rd50;
	ld.global.f32 	%f115, [%rd61];
	fma.rn.f32 	%f116, %f114, %f115, %f113;
	add.s64 	%rd62, %rd60, %rd48;
	ld.global.f32 	%f117, [%rd62];
	add.s64 	%rd63, %rd61, %rd50;
	ld.global.f32 	%f118, [%rd63];
	fma.rn.f32 	%f261, %f117, %f118, %f116;
	add.s32 	%r119, %r119, 8;
	add.s32 	%r118, %r118, %r35;
	add.s32 	%r117, %r117, %r36;
	setp.ne.s32 	%p16, %r119, 0;
	@%p16 bra 	$L__BB5_29;
$L__BB5_30:
	setp.eq.s32 	%p17, %r32, 0;
	@%p17 bra 	$L__BB5_49;
	and.b32  	%r44, %r67, 3;
	setp.lt.u32 	%p18, %r32, 4;
	@%p18 bra 	$L__BB5_33;
	mad.lo.s32 	%r83, %r121, %r65, %r1;
	mul.wide.s32 	%rd64, %r83, 4;
	add.s64 	%rd65, %rd2, %rd64;
	ld.global.f32 	%f120, [%rd65];
	mad.lo.s32 	%r84, %r121, %r66, %r2;
	mul.wide.s32 	%rd66, %r84, 4;
	add.s64 	%rd67, %rd1, %rd66;
	ld.global.f32 	%f121, [%rd67];
	fma.rn.f32 	%f122, %f120, %f121, %f261;
	mul.wide.s32 	%rd68, %r65, 4;
	add.s64 	%rd69, %rd65, %rd68;
	ld.global.f32 	%f123, [%rd69];
	mul.wide.s32 	%rd70, %r66, 4;
	add.s64 	%rd71, %rd67, %rd70;
	ld.global.f32 	%f124, [%rd71];
	fma.rn.f32 	%f125, %f123, %f124, %f122;
	add.s64 	%rd72, %rd69, %rd68;
	ld.global.f32 	%f126, [%rd72];
	add.s64 	%rd73, %rd71, %rd70;
	ld.global.f32 	%f127, [%rd73];
	fma.rn.f32 	%f128, %f126, %f127, %f125;
	add.s64 	%rd74, %rd72, %rd68;
	ld.global.f32 	%f129, [%rd74];
	add.s64 	%rd75, %rd73, %rd70;
	ld.global.f32 	%f130, [%rd75];
	fma.rn.f32 	%f261, %f129, %f130, %f128;
	add.s32 	%r121, %r121, 4;
$L__BB5_33:
	setp.eq.s32 	%p19, %r44, 0;
	@%p19 bra 	$L__BB5_49;
	setp.eq.s32 	%p20, %r44, 1;
	@%p20 bra 	$L__BB5_36;
	mad.lo.s32 	%r85, %r121, %r65, %r1;
	mul.wide.s32 	%rd76, %r85, 4;
	add.s64 	%rd77, %rd2, %rd76;
	ld.global.f32 	%f132, [%rd77];
	mad.lo.s32 	%r86, %r121, %r66, %r2;
	mul.wide.s32 	%rd78, %r86, 4;
	add.s64 	%rd79, %rd1, %rd78;
	ld.global.f32 	%f133, [%rd79];
	fma.rn.f32 	%f134, %f132, %f133, %f261;
	mul.wide.s32 	%rd80, %r65, 4;
	add.s64 	%rd81, %rd77, %rd80;
	ld.global.f32 	%f135, [%rd81];
	mul.wide.s32 	%rd82, %r66, 4;
	add.s64 	%rd83, %rd79, %rd82;
	ld.global.f32 	%f136, [%rd83];
	fma.rn.f32 	%f261, %f135, %f136, %f134;
	add.s32 	%r121, %r121, 2;
$L__BB5_36:
	and.b32  	%r87, %r67, 1;
	setp.eq.b32 	%p21, %r87, 1;
	not.pred 	%p22, %p21;
	@%p22 bra 	$L__BB5_49;
	mad.lo.s32 	%r88, %r121, %r65, %r1;
	mul.wide.s32 	%rd84, %r88, 4;
	add.s64 	%rd85, %rd2, %rd84;
	ld.global.f32 	%f137, [%rd85];
	mad.lo.s32 	%r89, %r121, %r66, %r2;
	mul.wide.s32 	%rd86, %r89, 4;
	add.s64 	%rd87, %rd1, %rd86;
	ld.global.f32 	%f138, [%rd87];
	fma.rn.f32 	%f261, %f137, %f138, %f261;
	bra.uni 	$L__BB5_49;
$L__BB5_38:
	and.b32  	%r49, %r67, 7;
	setp.lt.u32 	%p7, %r67, 8;
	mov.f32 	%f261, 0f00000000;
	mov.b32 	%r127, 0;
	@%p7 bra 	$L__BB5_41;
	and.b32  	%r127, %r67, 2147483640;
	neg.s32 	%r125, %r127;
	shl.b32 	%r52, %r65, 3;
	add.s64 	%rd10, %rd1, 16;
	mov.f32 	%f261, 0f00000000;
	mul.wide.s32 	%rd18, %r65, 4;
	mov.u32 	%r123, %r4;
	mov.u32 	%r124, %r1;
$L__BB5_40:
	.pragma "nounroll";
	mul.wide.s32 	%rd14, %r123, 4;
	add.s64 	%rd15, %rd10, %rd14;
	mul.wide.s32 	%rd16, %r124, 4;
	add.s64 	%rd17, %rd2, %rd16;
	ld.global.f32 	%f50, [%rd17];
	ld.global.f32 	%f51, [%rd15+-16];
	fma.rn.f32 	%f52, %f50, %f51, %f261;
	add.s64 	%rd19, %rd17, %rd18;
	ld.global.f32 	%f53, [%rd19];
	ld.global.f32 	%f54, [%rd15+-12];
	fma.rn.f32 	%f55, %f53, %f54, %f52;
	add.s64 	%rd20, %rd19, %rd18;
	ld.global.f32 	%f56, [%rd20];
	ld.global.f32 	%f57, [%rd15+-8];
	fma.rn.f32 	%f58, %f56, %f57, %f55;
	add.s64 	%rd21, %rd20, %rd18;
	ld.global.f32 	%f59, [%rd21];
	ld.global.f32 	%f60, [%rd15+-4];
	fma.rn.f32 	%f61, %f59, %f60, %f58;
	add.s64 	%rd22, %rd21, %rd18;
	ld.global.f32 	%f62, [%rd22];
	ld.global.f32 	%f63, [%rd15];
	fma.rn.f32 	%f64, %f62, %f63, %f61;
	add.s64 	%rd23, %rd22, %rd18;
	ld.global.f32 	%f65, [%rd23];
	ld.global.f32 	%f66, [%rd15+4];
	fma.rn.f32 	%f67, %f65, %f66, %f64;
	add.s64 	%rd24, %rd23, %rd18;
	ld.global.f32 	%f68, [%rd24];
	ld.global.f32 	%f69, [%rd15+8];
	fma.rn.f32 	%f70, %f68, %f69, %f67;
	add.s64 	%rd25, %rd24, %rd18;
	ld.global.f32 	%f71, [%rd25];
	ld.global.f32 	%f72, [%rd15+12];
	fma.rn.f32 	%f261, %f71, %f72, %f70;
	add.s32 	%r125, %r125, 8;
	add.s32 	%r124, %r124, %r52;
	add.s32 	%r123, %r123, 8;
	setp.ne.s32 	%p8, %r125, 0;
	@%p8 bra 	$L__BB5_40;
$L__BB5_41:
	setp.eq.s32 	%p9, %r49, 0;
	@%p9 bra 	$L__BB5_49;
	and.b32  	%r60, %r67, 3;
	setp.lt.u32 	%p10, %r49, 4;
	@%p10 bra 	$L__BB5_44;
	mad.lo.s32 	%r75, %r127, %r65, %r1;
	mul.wide.s32 	%rd26, %r75, 4;
	add.s64 	%rd27, %rd2, %rd26;
	ld.global.f32 	%f74, [%rd27];
	add.s32 	%r76, %r127, %r4;
	mul.wide.s32 	%rd28, %r76, 4;
	add.s64 	%rd29, %rd1, %rd28;
	ld.global.f32 	%f75, [%rd29];
	fma.rn.f32 	%f76, %f74, %f75, %f261;
	mul.wide.s32 	%rd30, %r65, 4;
	add.s64 	%rd31, %rd27, %rd30;
	ld.global.f32 	%f77, [%rd31];
	ld.global.f32 	%f78, [%rd29+4];
	fma.rn.f32 	%f79, %f77, %f78, %f76;
	add.s64 	%rd32, %rd31, %rd30;
	ld.global.f32 	%f80, [%rd32];
	ld.global.f32 	%f81, [%rd29+8];
	fma.rn.f32 	%f82, %f80, %f81, %f79;
	add.s64 	%rd33, %rd32, %rd30;
	ld.global.f32 	%f83, [%rd33];
	ld.global.f32 	%f84, [%rd29+12];
	fma.rn.f32 	%f261, %f83, %f84, %f82;
	add.s32 	%r127, %r127, 4;
$L__BB5_44:
	setp.eq.s32 	%p11, %r60, 0;
	@%p11 bra 	$L__BB5_49;
	setp.eq.s32 	%p12, %r60, 1;
	@%p12 bra 	$L__BB5_47;
	mad.lo.s32 	%r77, %r127, %r65, %r1;
	mul.wide.s32 	%rd34, %r77, 4;
	add.s64 	%rd35, %rd2, %rd34;
	ld.global.f32 	%f86, [%rd35];
	add.s32 	%r78, %r127, %r4;
	mul.wide.s32 	%rd36, %r78, 4;
	add.s64 	%rd37, %rd1, %rd36;
	ld.global.f32 	%f87, [%rd37];
	fma.rn.f32 	%f88, %f86, %f87, %f261;
	mul.wide.s32 	%rd38, %r65, 4;
	add.s64 	%rd39, %rd35, %rd38;
	ld.global.f32 	%f89, [%rd39];
	ld.global.f32 	%f90, [%rd37+4];
	fma.rn.f32 	%f261, %f89, %f90, %f88;
	add.s32 	%r127, %r127, 2;
$L__BB5_47:
	and.b32  	%r79, %r67, 1;
	setp.eq.b32 	%p13, %r79, 1;
	not.pred 	%p14, %p13;
	@%p14 bra 	$L__BB5_49;
	mad.lo.s32 	%r80, %r127, %r65, %r1;
	mul.wide.s32 	%rd40, %r80, 4;
	add.s64 	%rd41, %rd2, %rd40;
	ld.global.f32 	%f91, [%rd41];
	add.s32 	%r81, %r127, %r4;
	mul.wide.s32 	%rd42, %r81, 4;
	add.s64 	%rd43, %rd1, %rd42;
	ld.global.f32 	%f92, [%rd43];
	fma.rn.f32 	%f261, %f91, %f92, %f261;
$L__BB5_49:
	mad.lo.s32 	%r106, %r66, %r1, %r2;
	cvta.to.global.u64 	%rd154, %rd11;
	mul.wide.s32 	%rd155, %r106, 4;
	add.s64 	%rd156, %rd154, %rd155;
	ld.global.f32 	%f231, [%rd156];
	add.f32 	%f232, %f261, %f231;
	st.global.f32 	[%rd156], %f232;
$L__BB5_50:
	ret;

}
	// .globl	_Z12matrix_mul_3PfS_S_iii
.visible .entry _Z12matrix_mul_3PfS_S_iii(
	.param .u64 .ptr .align 1 _Z12matrix_mul_3PfS_S_iii_param_0,
	.param .u64 .ptr .align 1 _Z12matrix_mul_3PfS_S_iii_param_1,
	.param .u64 .ptr .align 1 _Z12matrix_mul_3PfS_S_iii_param_2,
	.param .u32 _Z12matrix_mul_3PfS_S_iii_param_3,
	.param .u32 _Z12matrix_mul_3PfS_S_iii_param_4,
	.param .u32 _Z12matrix_mul_3PfS_S_iii_param_5
)
{
	.reg .pred 	%p<12>;
	.reg .b32 	%r<45>;
	.reg .b32 	%f<107>;
	.reg .b64 	%rd<13>;
	.reg .b64 	%fd<73>;
	// demoted variable
	.shared .align 4 .b8 _ZZ12matrix_mul_3PfS_S_iiiE4matA[4096];
	// demoted variable
	.shared .align 4 .b8 _ZZ12matrix_mul_3PfS_S_iiiE4matB[4096];
	ld.param.u64 	%rd4, [_Z12matrix_mul_3PfS_S_iii_param_0];
	ld.param.u64 	%rd5, [_Z12matrix_mul_3PfS_S_iii_param_1];
	ld.param.u64 	%rd6, [_Z12matrix_mul_3PfS_S_iii_param_2];
	ld.param.u32 	%r26, [_Z12matrix_mul_3PfS_S_iii_param_3];
	ld.param.u32 	%r27, [_Z12matrix_mul_3PfS_S_iii_param_4];
	ld.param.u32 	%r28, [_Z12matrix_mul_3PfS_S_iii_param_5];
	mov.u32 	%r1, %tid.x;
	mov.u32 	%r2, %tid.y;
	mov.u32 	%r29, %ctaid.x;
	shl.b32 	%r3, %r29, 5;
	mov.u32 	%r30, %ctaid.y;
	shl.b32 	%r4, %r30, 5;
	setp.lt.s32 	%p1, %r28, 1;
	mov.f64 	%fd72, 0d0000000000000000;
	@%p1 bra 	$L__BB6_7;
	add.s32 	%r5, %r3, %r1;
	shl.b32 	%r32, %r1, 7;
	mov.u32 	%r33, _ZZ12matrix_mul_3PfS_S_iiiE4matA;
	add.s32 	%r6, %r33, %r32;
	shl.b32 	%r34, %r2, 2;
	add.s32 	%r7, %r6, %r34;
	add.s32 	%r8, %r4, %r2;
	mov.u32 	%r35, _ZZ12matrix_mul_3PfS_S_iiiE4matB;
	add.s32 	%r10, %r35, %r34;
	add.s32 	%r9, %r10, %r32;
	mad.lo.s32 	%r36, %r1, %r27, %r2;
	add.s32 	%r43, %r36, %r4;
	shl.b32 	%r12, %r27, 5;
	mad.lo.s32 	%r41, %r28, %r5, %r2;
	cvta.to.global.u64 	%rd1, %rd4;
	cvta.to.global.u64 	%rd2, %rd5;
	mov.f64 	%fd72, 0d0000000000000000;
	mov.b32 	%r44, 0;
	mov.u32 	%r40, %r2;
	mov.u32 	%r42, %r1;
$L__BB6_2:
	setp.ge.s32 	%p2, %r5, %r26;
	mul.wide.s32 	%rd7, %r41, 4;
	add.s64 	%rd3, %rd1, %rd7;
	setp.ge.s32 	%p3, %r40, %r28;
	mov.f32 	%f105, 0f00000000;
	or.pred  	%p4, %p2, %p3;
	@%p4 bra 	$L__BB6_4;
	ld.global.f32 	%f105, [%rd3];
$L__BB6_4:
	setp.ge.s32 	%p5, %r8, %r27;
	st.shared.f32 	[%r7], %f105;
	setp.ge.s32 	%p6, %r42, %r28;
	mov.f32 	%f106, 0f00000000;
	or.pred  	%p7, %p6, %p5;
	@%p7 bra 	$L__BB6_6;
	mul.wide.s32 	%rd8, %r43, 4;
	add.s64 	%rd9, %rd2, %rd8;
	ld.global.f32 	%f106, [%rd9];
$L__BB6_6:
	st.shared.f32 	[%r9], %f106;
	bar.sync 	0;
	ld.shared.f32 	%f7, [%r6];
	ld.shared.f32 	%f8, [%r10];
	mul.f32 	%f9, %f7, %f8;
	cvt.f64.f32 	%fd6, %f9;
	add.f64 	%fd7, %fd72, %fd6;
	ld.shared.f32 	%f10, [%r6+4];
	ld.shared.f32 	%f11, [%r10+128];
	mul.f32 	%f12, %f10, %f11;
	cvt.f64.f32 	%fd8, %f12;
	add.f64 	%fd9, %fd7, %fd8;
	ld.shared.f32 	%f13, [%r6+8];
	ld.shared.f32 	%f14, [%r10+256];
	mul.f32 	%f15, %f13, %f14;
	cvt.f64.f32 	%fd10, %f15;
	add.f64 	%fd11, %fd9, %fd10;
	ld.shared.f32 	%f16, [%r6+12];
	ld.shared.f32 	%f17, [%r10+384];
	mul.f32 	%f18, %f16, %f17;
	cvt.f64.f32 	%fd12, %f18;
	add.f64 	%fd13, %fd11, %fd12;
	ld.shared.f32 	%f19, [%r6+16];
	ld.shared.f32 	%f20, [%r10+512];
	mul.f32 	%f21, %f19, %f20;
	cvt.f64.f32 	%fd14, %f21;
	add.f64 	%fd15, %fd13, %fd14;
	ld.shared.f32 	%f22, [%r6+20];
	ld.shared.f32 	%f23, [%r10+640];
	mul.f32 	%f24, %f22, %f23;
	cvt.f64.f32 	%fd16, %f24;
	add.f64 	%fd17, %fd15, %fd16;
	ld.shared.f32 	%f25, [%r6+24];
	ld.shared.f32 	%f26, [%r10+768];
	mul.f32 	%f27, %f25, %f26;
	cvt.f64.f32 	%fd18, %f27;
	add.f64 	%fd19, %fd17, %fd18;
	ld.shared.f32 	%f28, [%r6+28];
	ld.shared.f32 	%f29, [%r10+896];
	mul.f32 	%f30, %f28, %f29;
	cvt.f64.f32 	%fd20, %f30;
	add.f64 	%fd21, %fd19, %fd20;
	ld.shared.f32 	%f31, [%r6+32];
	ld.shared.f32 	%f32, [%r10+1024];
	mul.f32 	%f33, %f31, %f32;
	cvt.f64.f32 	%fd22, %f33;
	add.f64 	%fd23, %fd21, %fd22;
	ld.shared.f32 	%f34, [%r6+36];
	ld.shared.f32 	%f35, [%r10+1152];
	mul.f32 	%f36, %f34, %f35;
	cvt.f64.f32 	%fd24, %f36;
	add.f64 	%fd25, %fd23, %fd24;
	ld.shared.f32 	%f37, [%r6+40];
	ld.shared.f32 	%f38, [%r10+1280];
	mul.f32 	%f39, %f37, %f38;
	cvt.f64.f32 	%fd26, %f39;
	add.f64 	%fd27, %fd25, %fd26;
	ld.shared.f32 	%f40, [%r6+44];
	ld.shared.f32 	%f41, [%r10+1408];
	mul.f32 	%f42, %f40, %f41;
	cvt.f64.f32 	%fd28, %f42;
	add.f64 	%fd29, %fd27, %fd28;
	ld.shared.f32 	%f43, [%r6+48];
	ld.shared.f32 	%f44, [%r10+1536];
	mul.f32 	%f45, %f43, %f44;
	cvt.f64.f32 	%fd30, %f45;
	add.f64 	%fd31, %fd29, %fd30;
	ld.shared.f32 	%f46, [%r6+52];
	ld.shared.f32 	%f47, [%r10+1664];
	mul.f32 	%f48, %f46, %f47;
	cvt.f64.f32 	%fd32, %f48;
	add.f64 	%fd33, %fd31, %fd32;
	ld.shared.f32 	%f49, [%r6+56];
	ld.shared.f32 	%f50, [%r10+1792];
	mul.f32 	%f51, %f49, %f50;
	cvt.f64.f32 	%fd34, %f51;
	add.f64 	%fd35, %fd33, %fd34;
	ld.shared.f32 	%f52, [%r6+60];
	ld.shared.f32 	%f53, [%r10+1920];
	mul.f32 	%f54, %f52, %f53;
	cvt.f64.f32 	%fd36, %f54;
	add.f64 	%fd37, %fd35, %fd36;
	ld.shared.f32 	%f55, [%r6+64];
	ld.shared.f32 	%f56, [%r10+2048];
	mul.f32 	%f57, %f55, %f56;
	cvt.f64.f32 	%fd38, %f57;
	add.f64 	%fd39, %fd37, %fd38;
	ld.shared.f32 	%f58, [%r6+68];
	ld.shared.f32 	%f59, [%r10+2176];
	mul.f32 	%f60, %f58, %f59;
	cvt.f64.f32 	%fd40, %f60;
	add.f64 	%fd41, %fd39, %fd40;
	ld.shared.f32 	%f61, [%r6+72];
	ld.shared.f32 	%f62, [%r10+2304];
	mul.f32 	%f63, %f61, %f62;
	cvt.f64.f32 	%fd42, %f63;
	add.f64 	%fd43, %fd41, %fd42;
	ld.shared.f32 	%f64, [%r6+76];
	ld.shared.f32 	%f65, [%r10+2432];
	mul.f32 	%f66, %f64, %f65;
	cvt.f64.f32 	%fd44, %f66;
	add.f64 	%fd45, %fd43, %fd44;
	ld.shared.f32 	%f67, [%r6+80];
	ld.shared.f32 	%f68, [%r10+2560];
	mul.f32 	%f69, %f67, %f68;
	cvt.f64.f32 	%fd46, %f69;
	add.f64 	%fd47, %fd45, %fd46;
	ld.shared.f32 	%f70, [%r6+84];
	ld.shared.f32 	%f71, [%r10+2688];
	mul.f32 	%f72, %f70, %f71;
	cvt.f64.f32 	%fd48, %f72;
	add.f64 	%fd49, %fd47, %fd48;
	ld.shared.f32 	%f73, [%r6+88];
	ld.shared.f32 	%f74, [%r10+2816];
	mul.f32 	%f75, %f73, %f74;
	cvt.f64.f32 	%fd50, %f75;
	add.f64 	%fd51, %fd49, %fd50;
	ld.shared.f32 	%f76, [%r6+92];
	ld.shared.f32 	%f77, [%r10+2944];
	mul.f32 	%f78, %f76, %f77;
	cvt.f64.f32 	%fd52, %f78;
	add.f64 	%fd53, %fd51, %fd52;
	ld.shared.f32 	%f79, [%r6+96];
	ld.shared.f32 	%f80, [%r10+3072];
	mul.f32 	%f81, %f79, %f80;
	cvt.f64.f32 	%fd54, %f81;
	add.f64 	%fd55, %fd53, %fd54;
	ld.shared.f32 	%f82, [%r6+100];
	ld.shared.f32 	%f83, [%r10+3200];
	mul.f32 	%f84, %f82, %f83;
	cvt.f64.f32 	%fd56, %f84;
	add.f64 	%fd57, %fd55, %fd56;
	ld.shared.f32 	%f85, [%r6+104];
	ld.shared.f32 	%f86, [%r10+3328];
	mul.f32 	%f87, %f85, %f86;
	cvt.f64.f32 	%fd58, %f87;
	add.f64 	%fd59, %fd57, %fd58;
	ld.shared.f32 	%f88, [%r6+108];
	ld.shared.f32 	%f89, [%r10+3456];
	mul.f32 	%f90, %f88, %f89;
	cvt.f64.f32 	%fd60, %f90;
	add.f64 	%fd61, %fd59, %fd60;
	ld.shared.f32 	%f91, [%r6+112];
	ld.shared.f32 	%f92, [%r10+3584];
	mul.f32 	%f93, %f91, %f92;
	cvt.f64.f32 	%fd62, %f93;
	add.f64 	%fd63, %fd61, %fd62;
	ld.shared.f32 	%f94, [%r6+116];
	ld.shared.f32 	%f95, [%r10+3712];
	mul.f32 	%f96, %f94, %f95;
	cvt.f64.f32 	%fd64, %f96;
	add.f64 	%fd65, %fd63, %fd64;
	ld.shared.f32 	%f97, [%r6+120];
	ld.shared.f32 	%f98, [%r10+3840];
	mul.f32 	%f99, %f97, %f98;
	cvt.f64.f32 	%fd66, %f99;
	add.f64 	%fd67, %fd65, %fd66;
	ld.shared.f32 	%f100, [%r6+124];
	ld.shared.f32 	%f101, [%r10+3968];
	mul.f32 	%f102, %f100, %f101;
	cvt.f64.f32 	%fd68, %f102;
	add.f64 	%fd72, %fd67, %fd68;
	bar.sync 	0;
	add.s32 	%r44, %r44, 32;
	add.s32 	%r43, %r43, %r12;
	add.s32 	%r42, %r42, 32;
	add.s32 	%r41, %r41, 32;
	add.s32 	%r40, %r40, 32;
	setp.lt.s32 	%p8, %r44, %r28;
	@%p8 bra 	$L__BB6_2;
$L__BB6_7:
	add.s32 	%r24, %r3, %r1;
	setp.ge.s32 	%p9, %r24, %r26;
	add.s32 	%r38, %r4, %r2;
	setp.ge.s32 	%p10, %r38, %r27;
	or.pred  	%p11, %p9, %p10;
	@%p11 bra 	$L__BB6_9;
	mad.lo.s32 	%r39, %r27, %r24, %r38;
	cvta.to.global.u64 	%rd10, %rd6;
	mul.wide.s32 	%rd11, %r39, 4;
	add.s64 	%rd12, %rd10, %rd11;
	ld.global.f32 	%f103, [%rd12];
	cvt.f64.f32 	%fd69, %f103;
	add.f64 	%fd70, %fd72, %fd69;
	cvt.rn.f32.f64 	%f104, %fd70;
	st.global.f32 	[%rd12], %f104;
$L__BB6_9:
	ret;

}
	// .globl	_Z20trans01_matrix_mul_1PfS_S_iii
.visible .entry _Z20trans01_matrix_mul_1PfS_S_iii(
	.param .u64 .ptr .align 1 _Z20trans01_matrix_mul_1PfS_S_iii_param_0,
	.param .u64 .ptr .align 1 _Z20trans01_matrix_mul_1PfS_S_iii_param_1,
	.param .u64 .ptr .align 1 _Z20trans01_matrix_mul_1PfS_S_iii_param_2,
	.param .u32 _Z20trans01_matrix_mul_1PfS_S_iii_param_3,
	.param .u32 _Z20trans01_matrix_mul_1PfS_S_iii_param_4,
	.param .u32 _Z20trans01_matrix_mul_1PfS_S_iii_param_5
)
{
	.reg .pred 	%p<12>;
	.reg .b32 	%r<42>;
	.reg .b32 	%f<104>;
	.reg .b64 	%rd<13>;
	.reg .b64 	%fd<73>;
	// demoted variable
	.shared .align 4 .b8 _ZZ20trans01_matrix_mul_1PfS_S_iiiE4matA[4096];
	// demoted variable
	.shared .align 4 .b8 _ZZ20trans01_matrix_mul_1PfS_S_iiiE4matB[4096];
	ld.param.u64 	%rd4, [_Z20trans01_matrix_mul_1PfS_S_iii_param_0];
	ld.param.u64 	%rd5, [_Z20trans01_matrix_mul_1PfS_S_iii_param_1];
	ld.param.u64 	%rd6, [_Z20trans01_matrix_mul_1PfS_S_iii_param_2];
	ld.param.u32 	%r24, [_Z20trans01_matrix_mul_1PfS_S_iii_param_3];
	ld.param.u32 	%r25, [_Z20trans01_matrix_mul_1PfS_S_iii_param_4];
	ld.param.u32 	%r26, [_Z20trans01_matrix_mul_1PfS_S_iii_param_5];
	mov.u32 	%r1, %tid.x;
	mov.u32 	%r2, %tid.y;
	mov.u32 	%r27, %ctaid.x;
	shl.b32 	%r3, %r27, 5;
	mov.u32 	%r28, %ctaid.y;
	shl.b32 	%r4, %r28, 5;
	setp.lt.s32 	%p1, %r26, 1;
	mov.f64 	%fd72, 0d0000000000000000;
	@%p1 bra 	$L__BB7_8;
	add.s32 	%r5, %r3, %r1;
	shl.b32 	%r30, %r1, 7;
	mov.u32 	%r31, _ZZ20trans01_matrix_mul_1PfS_S_iiiE4matA;
	add.s32 	%r6, %r31, %r30;
	shl.b32 	%r32, %r2, 2;
	add.s32 	%r7, %r6, %r32;
	add.s32 	%r8, %r4, %r2;
	mov.u32 	%r33, _ZZ20trans01_matrix_mul_1PfS_S_iiiE4matB;
	add.s32 	%r9, %r33, %r30;
	shl.b32 	%r34, %r1, 2;
	add.s32 	%r10, %r9, %r34;
	add.s32 	%r11, %r9, %r32;
	mad.lo.s32 	%r40, %r26, %r5, %r2;
	mad.lo.s32 	%r39, %r26, %r8, %r2;
	cvta.to.global.u64 	%rd1, %rd4;
	cvta.to.global.u64 	%rd2, %rd5;
	mov.f64 	%fd72, 0d0000000000000000;
	mov.b32 	%r41, 0;
	mov.u32 	%r38, %r2;
$L__BB7_2:
	setp.ge.s32 	%p2, %r5, %r24;
	mul.wide.s32 	%rd7, %r40, 4;
	add.s64 	%rd3, %rd1, %rd7;
	setp.ge.s32 	%p3, %r38, %r26;
	mov.f32 	%f103, 0f00000000;
	or.pred  	%p4, %p2, %p3;
	@%p4 bra 	$L__BB7_4;
	ld.global.f32 	%f103, [%rd3];
$L__BB7_4:
	setp.ge.s32 	%p6, %r8, %r25;
	st.shared.f32 	[%r7], %f103;
	or.pred  	%p7, %p6, %p3;
	@%p7 bra 	$L__BB7_6;
	mul.wide.u32 	%rd8, %r39, 4;
	add.s64 	%rd9, %rd2, %rd8;
	ld.global.f32 	%f4, [%rd9];
	st.shared.f32 	[%r11], %f4;
	bra.uni 	$L__BB7_7;
$L__BB7_6:
	mov.b32 	%r35, 0;
	st.shared.u32 	[%r10], %r35;
$L__BB7_7:
	bar.sync 	0;
	ld.shared.f32 	%f5, [%r6];
	ld.shared.f32 	%f6, [%r9];
	mul.f32 	%f7, %f5, %f6;
	cvt.f64.f32 	%fd6, %f7;
	add.f64 	%fd7, %fd72, %fd6;
	ld.shared.f32 	%f8, [%r6+4];
	ld.shared.f32 	%f9, [%r9+4];
	mul.f32 	%f10, %f8, %f9;
	cvt.f64.f32 	%fd8, %f10;
	add.f64 	%fd9, %fd7, %fd8;
	ld.shared.f32 	%f11, [%r6+8];
	ld.shared.f32 	%f12, [%r9+8];
	mul.f32 	%f13, %f11, %f12;
	cvt.f64.f32 	%fd10, %f13;
	add.f64 	%fd11, %fd9, %fd10;
	ld.shared.f32 	%f14, [%r6+12];
	ld.shared.f32 	%f15, [%r9+12];
	mul.f32 	%f16, %f14, %f15;
	cvt.f64.f32 	%fd12, %f16;
	add.f64 	%fd13, %fd11, %fd12;
	ld.shared.f32 	%f17, [%r6+16];
	ld.shared.f32 	%f18, [%r9+16];
	mul.f32 	%f19, %f17, %f18;
	cvt.f64.f32 	%fd14, %f19;
	add.f64 	%fd15, %fd13, %fd14;
	ld.shared.f32 	%f20, [%r6+20];
	ld.shared.f32 	%f21, [%r9+20];
	mul.f32 	%f22, %f20, %f21;
	cvt.f64.f32 	%fd16, %f22;
	add.f64 	%fd17, %fd15, %fd16;
	ld.shared.f32 	%f23, [%r6+24];
	ld.shared.f32 	%f24, [%r9+24];
	mul.f32 	%f25, %f23, %f24;
	cvt.f64.f32 	%fd18, %f25;
	add.f64 	%fd19, %fd17, %fd18;
	ld.shared.f32 	%f26, [%r6+28];
	ld.shared.f32 	%f27, [%r9+28];
	mul.f32 	%f28, %f26, %f27;
	cvt.f64.f32 	%fd20, %f28;
	add.f64 	%fd21, %fd19, %fd20;
	ld.shared.f32 	%f29, [%r6+32];
	ld.shared.f32 	%f30, [%r9+32];
	mul.f32 	%f31, %f29, %f30;
	cvt.f64.f32 	%fd22, %f31;
	add.f64 	%fd23, %fd21, %fd22;
	ld.shared.f32 	%f32, [%r6+36];
	ld.shared.f32 	%f33, [%r9+36];
	mul.f32 	%f34, %f32, %f33;
	cvt.f64.f32 	%fd24, %f34;
	add.f64 	%fd25, %fd23, %fd24;
	ld.shared.f32 	%f35, [%r6+40];
	ld.shared.f32 	%f36, [%r9+40];
	mul.f32 	%f37, %f35, %f36;
	cvt.f64.f32 	%fd26, %f37;
	add.f64 	%fd27, %fd25, %fd26;
	ld.shared.f32 	%f38, [%r6+44];
	ld.shared.f32 	%f39, [%r9+44];
	mul.f32 	%f40, %f38, %f39;
	cvt.f64.f32 	%fd28, %f40;
	add.f64 	%fd29, %fd27, %fd28;
	ld.shared.f32 	%f41, [%r6+48];
	ld.shared.f32 	%f42, [%r9+48];
	mul.f32 	%f43, %f41, %f42;
	cvt.f64.f32 	%fd30, %f43;
	add.f64 	%fd31, %fd29, %fd30;
	ld.shared.f32 	%f44, [%r6+52];
	ld.shared.f32 	%f45, [%r9+52];
	mul.f32 	%f46, %f44, %f45;
	cvt.f64.f32 	%fd32, %f46;
	add.f64 	%fd33, %fd31, %fd32;
	ld.shared.f32 	%f47, [%r6+56];
	ld.shared.f32 	%f48, [%r9+56];
	mul.f32 	%f49, %f47, %f48;
	cvt.f64.f32 	%fd34, %f49;
	add.f64 	%fd35, %fd33, %fd34;
	ld.shared.f32 	%f50, [%r6+60];
	ld.shared.f32 	%f51, [%r9+60];
	mul.f32 	%f52, %f50, %f51;
	cvt.f64.f32 	%fd36, %f52;
	add.f64 	%fd37, %fd35, %fd36;
	ld.shared.f32 	%f53, [%r6+64];
	ld.shared.f32 	%f54, [%r9+64];
	mul.f32 	%f55, %f53, %f54;
	cvt.f64.f32 	%fd38, %f55;
	add.f64 	%fd39, %fd37, %fd38;
	ld.shared.f32 	%f56, [%r6+68];
	ld.shared.f32 	%f57, [%r9+68];
	mul.f32 	%f58, %f56, %f57;
	cvt.f64.f32 	%fd40, %f58;
	add.f64 	%fd41, %fd39, %fd40;
	ld.shared.f32 	%f59, [%r6+72];
	ld.shared.f32 	%f60, [%r9+72];
	mul.f32 	%f61, %f59, %f60;
	cvt.f64.f32 	%fd42, %f61;
	add.f64 	%fd43, %fd41, %fd42;
	ld.shared.f32 	%f62, [%r6+76];
	ld.shared.f32 	%f63, [%r9+76];
	mul.f32 	%f64, %f62, %f63;
	cvt.f64.f32 	%fd44, %f64;
	add.f64 	%fd45, %fd43, %fd44;
	ld.shared.f32 	%f65, [%r6+80];
	ld.shared.f32 	%f66, [%r9+80];
	mul.f32 	%f67, %f65, %f66;
	cvt.f64.f32 	%fd46, %f67;
	add.f64 	%fd47, %fd45, %fd46;
	ld.shared.f32 	%f68, [%r6+84];
	ld.shared.f32 	%f69, [%r9+84];
	mul.f32 	%f70, %f68, %f69;
	cvt.f64.f32 	%fd48, %f70;
	add.f64 	%fd49, %fd47, %fd48;
	ld.shared.f32 	%f71, [%r6+88];
	ld.shared.f32 	%f72, [%r9+88];
	mul.f32 	%f73, %f71, %f72;
	cvt.f64.f32 	%fd50, %f73;
	add.f64 	%fd51, %fd49, %fd50;
	ld.shared.f32 	%f74, [%r6+92];
	ld.shared.f32 	%f75, [%r9+92];
	mul.f32 	%f76, %f74, %f75;
	cvt.f64.f32 	%fd52, %f76;
	add.f64 	%fd53, %fd51, %fd52;
	ld.shared.f32 	%f77, [%r6+96];
	ld.shared.f32 	%f78, [%r9+96];
	mul.f32 	%f79, %f77, %f78;
	cvt.f64.f32 	%fd54, %f79;
	add.f64 	%fd55, %fd53, %fd54;
	ld.shared.f32 	%f80, [%r6+100];
	ld.shared.f32 	%f81, [%r9+100];
	mul.f32 	%f82, %f80, %f81;
	cvt.f64.f32 	%fd56, %f82;
	add.f64 	%fd57, %fd55, %fd56;
	ld.shared.f32 	%f83, [%r6+104];
	ld.shared.f32 	%f84, [%r9+104];
	mul.f32 	%f85, %f83, %f84;
	cvt.f64.f32 	%fd58, %f85;
	add.f64 	%fd59, %fd57, %fd58;
	ld.shared.f32 	%f86, [%r6+108];
	ld.shared.f32 	%f87, [%r9+108];
	mul.f32 	%f88, %f86, %f87;
	cvt.f64.f32 	%fd60, %f88;
	add.f64 	%fd61, %fd59, %fd60;
	ld.shared.f32 	%f89, [%r6+112];
	ld.shared.f32 	%f90, [%r9+112];
	mul.f32 	%f91, %f89, %f90;
	cvt.f64.f32 	%fd62, %f91;
	add.f64 	%fd63, %fd61, %fd62;
	ld.shared.f32 	%f92, [%r6+116];
	ld.shared.f32 	%f93, [%r9+116];
	mul.f32 	%f94, %f92, %f93;
	cvt.f64.f32 	%fd64, %f94;
	add.f64 	%fd65, %fd63, %fd64;
	ld.shared.f32 	%f95, [%r6+120];
	ld.shared.f32 	%f96, [%r9+120];
	mul.f32 	%f97, %f95, %f96;
	cvt.f64.f32 	%fd66, %f97;
	add.f64 	%fd67, %fd65, %fd66;
	ld.shared.f32 	%f98, [%r6+124];
	ld.shared.f32 	%f99, [%r9+124];
	mul.f32 	%f100, %f98, %f99;
	cvt.f64.f32 	%fd68, %f100;
	add.f64 	%fd72, %fd67, %fd68;
	bar.sync 	0;
	add.s32 	%r41, %r41, 32;
	add.s32 	%r40, %r40, 32;
	add.s32 	%r39, %r39, 32;
	add.s32 	%r38, %r38, 32;
	setp.lt.s32 	%p8, %r41, %r26;
	@%p8 bra 	$L__BB7_2;
$L__BB7_8:
	add.s32 	%r22, %r3, %r1;
	setp.ge.s32 	%p9, %r22, %r24;
	add.s32 	%r36, %r4, %r2;
	setp.ge.s32 	%p10, %r36, %r25;
	or.pred  	%p11, %p9, %p10;
	@%p11 bra 	$L__BB7_10;
	mad.lo.s32 	%r37, %r25, %r22, %r36;
	cvta.to.global.u64 	%rd10, %rd6;
	mul.wide.s32 	%rd11, %r37, 4;
	add.s64 	%rd12, %rd10, %rd11;
	ld.global.f32 	%f101, [%rd12];
	cvt.f64.f32 	%fd69, %f101;
	add.f64 	%fd70, %fd72, %fd69;
	cvt.rn.f32.f64 	%f102, %fd70;
	st.global.f32 	[%rd12], %f102;
$L__BB7_10:
	ret;

}
	// .globl	_Z20trans01_matrix_mul_2PfS_S_iii
.visible .entry _Z20trans01_matrix_mul_2PfS_S_iii(
	.param .u64 .ptr .align 1 _Z20trans01_matrix_mul_2PfS_S_iii_param_0,
	.param .u64 .ptr .align 1 _Z20trans01_matrix_mul_2PfS_S_iii_param_1,
	.param .u64 .ptr .align 1 _Z20trans01_matrix_mul_2PfS_S_iii_param_2,
	.param .u32 _Z20trans01_matrix_mul_2PfS_S_iii_param_3,
	.param .u32 _Z20trans01_matrix_mul_2PfS_S_iii_param_4,
	.param .u32 _Z20trans01_matrix_mul_2PfS_S_iii_param_5
)
{
	.reg .pred 	%p<9>;
	.reg .b32 	%r<27>;
	.reg .b32 	%f<3>;
	.reg .b64 	%rd<5>;
	.reg .b64 	%fd<8>;

	ld.param.u64 	%rd1, [_Z20trans01_matrix_mul_2PfS_S_iii_param_2];
	ld.param.u32 	%r11, [_Z20trans01_matrix_mul_2PfS_S_iii_param_3];
	ld.param.u32 	%r12, [_Z20trans01_matrix_mul_2PfS_S_iii_param_4];
	ld.param.u32 	%r13, [_Z20trans01_matrix_mul_2PfS_S_iii_param_5];
	setp.lt.s32 	%p1, %r13, 1;
	mov.f64 	%fd7, 0d0000000000000000;
	@%p1 bra 	$L__BB8_7;
	add.s32 	%r14, %r13, -1;
	shr.u32 	%r15, %r14, 5;
	add.s32 	%r1, %r15, 1;
	and.b32  	%r2, %r1, 3;
	setp.lt.u32 	%p2, %r13, 97;
	@%p2 bra 	$L__BB8_4;
	and.b32  	%r16, %r1, 268435452;
	neg.s32 	%r25, %r16;
$L__BB8_3:
	bar.sync 	0;
	bar.sync 	0;
	bar.sync 	0;
	bar.sync 	0;
	bar.sync 	0;
	bar.sync 	0;
	bar.sync 	0;
	bar.sync 	0;
	add.s32 	%r25, %r25, 4;
	setp.ne.s32 	%p3, %r25, 0;
	@%p3 bra 	$L__BB8_3;
$L__BB8_4:
	setp.eq.s32 	%p4, %r2, 0;
	mov.f64 	%fd7, 0d7FF8000000000000;
	@%p4 bra 	$L__BB8_7;
	neg.s32 	%r26, %r2;
$L__BB8_6:
	.pragma "nounroll";
	bar.sync 	0;
	bar.sync 	0;
	add.s32 	%r26, %r26, 1;
	setp.ne.s32 	%p5, %r26, 0;
	@%p5 bra 	$L__BB8_6;
$L__BB8_7:
	mov.u32 	%r17, %ctaid.x;
	shl.b32 	%r18, %r17, 5;
	mov.u32 	%r19, %tid.x;
	add.s32 	%r9, %r18, %r19;
	setp.ge.s32 	%p6, %r9, %r11;
	mov.u32 	%r20, %ctaid.y;
	shl.b32 	%r21, %r20, 5;
	mov.u32 	%r22, %tid.y;
	add.s32 	%r23, %r21, %r22;
	setp.ge.s32 	%p7, %r23, %r12;
	or.pred  	%p8, %p6, %p7;
	@%p8 bra 	$L__BB8_9;
	mad.lo.s32 	%r24, %r12, %r9, %r23;
	cvta.to.global.u64 	%rd2, %rd1;
	mul.wide.s32 	%rd3, %r24, 4;
	add.s64 	%rd4, %rd2, %rd3;
	ld.global.f32 	%f1, [%rd4];
	cvt.f64.f32 	%fd5, %f1;
	add.f64 	%fd6, %fd7, %fd5;
	cvt.rn.f32.f64 	%f2, %fd6;
	st.global.f32 	[%rd4], %f2;
$L__BB8_9:
	ret;

}


// ===== COMPILED SASS (sm_100) =====

	.target	sm_100

	.elftype	@"ET_EXEC"


//--------------------- .note.nv.tkinfo           --------------------------
	.section	.note.nv.tkinfo,"",@"SHT_NOTE"
	.sectionflags	@"SHF_NOTE_NV_TKINFO"
	.tkinfo
        /*0018*/ 	.word	0x00000002
        /*0030*/ 	.string	""
        /*0030*/ 	.string	"ptxas"
        /*0030*/ 	.string	"Cuda compilation tools, release 13.0, V13.0.88"
        /*0030*/ 	.string	"Build cuda_13.0.r13.0/compiler.36424714_0"
        /*0030*/ 	.string	"-arch sm_100 -m 64 "



//--------------------- .note.nv.cuinfo           --------------------------
	.section	.note.nv.cuinfo,"",@"SHT_NOTE"
	.sectionflags	@"SHF_NOTE_NV_CUINFO"
        /*0018*/ 	.short	0x0002
        /*001a*/ 	.short	0x0064
        /*001c*/ 	.short	0x0082
	.zero		2


//--------------------- .nv.info                  --------------------------
	.section	.nv.info,"",@"SHT_CUDA_INFO"
	.align	4


	//----- nvinfo : EIATTR_REGCOUNT
	.align		4
        /*0000*/ 	.byte	0x04, 0x2f
        /*0002*/ 	.short	(.L_3 - .L_2)
	.align		4
.L_2:
        /*0004*/ 	.word	index@(_Z14hello_from_gpuv)
        /*0008*/ 	.word	0x00000018


	//----- nvinfo : EIATTR_FRAME_SIZE
	.align		4
.L_3:
        /*000c*/ 	.byte	0x04, 0x11
        /*000e*/ 	.short	(.L_5 - .L_4)
	.align		4
.L_4:
        /*0010*/ 	.word	index@(_Z14hello_from_gpuv)
        /*0014*/ 	.word	0x00000000


	//----- nvinfo : EIATTR_REGCOUNT
	.align		4
.L_5:
        /*0018*/ 	.byte	0x04, 0x2f
        /*001a*/ 	.short	(.L_7 - .L_6)
	.align		4
.L_6:
        /*001c*/ 	.word	index@(_Z10matrix_mulPfS_S_iii)
        /*0020*/ 	.word	0x0000001c


	//----- nvinfo : EIATTR_FRAME_SIZE
	.align		4
.L_7:
        /*0024*/ 	.byte	0x04, 0x11
        /*0026*/ 	.short	(.L_9 - .L_8)
	.align		4
.L_8:
        /*0028*/ 	.word	index@(_Z10matrix_mulPfS_S_iii)
        /*002c*/ 	.word	0x00000000


	//----- nvinfo : EIATTR_REGCOUNT
	.align		4
.L_9:
        /*0030*/ 	.byte	0x04, 0x2f
        /*0032*/ 	.short	(.L_11 - .L_10)
	.align		4
.L_10:
        /*0034*/ 	.word	index@(_Z12matrix_mul_1PfS_S_iii)
        /*0038*/ 	.word	0x0000001b


	//----- nvinfo : EIATTR_FRAME_SIZE
	.align		4
.L_11:
        /*003c*/ 	.byte	0x04, 0x11
        /*003e*/ 	.short	(.L_13 - .L_12)
	.align		4
.L_12:
        /*0040*/ 	.word	index@(_Z12matrix_mul_1PfS_S_iii)
        /*0044*/ 	.word	0x00000000


	//----- nvinfo : EIATTR_REGCOUNT
	.align		4
.L_13:
        /*0048*/ 	.byte	0x04, 0x2f
        /*004a*/ 	.short	(.L_15 - .L_14)
	.align		4
.L_14:
        /*004c*/ 	.word	index@(_Z12matrix_mul_2PfS_S_iii)
        /*0050*/ 	.word	0x00000020


	//----- nvinfo : EIATTR_FRAME_SIZE
	.align		4
.L_15:
        /*0054*/ 	.byte	0x04, 0x11
        /*0056*/ 	.short	(.L_17 - .L_16)
	.align		4
.L_16:
        /*0058*/ 	.word	index@(_Z12matrix_mul_2PfS_S_iii)
        /*005c*/ 	.word	0x00000000


	//----- nvinfo : EIATTR_REGCOUNT
	.align		4
.L_17:
        /*0060*/ 	.byte	0x04, 0x2f
        /*0062*/ 	.short	(.L_19 - .L_18)
	.align		4
.L_18:
        /*0064*/ 	.word	index@(_Z18trans01_matrix_mulPfS_S_iii)
        /*0068*/ 	.word	0x0000001b


	//----- nvinfo : EIATTR_FRAME_SIZE
	.align		4
.L_19:
        /*006c*/ 	.byte	0x04, 0x11
        /*006e*/ 	.short	(.L_21 - .L_20)
	.align		4
.L_20:
        /*0070*/ 	.word	index@(_Z18trans01_matrix_mulPfS_S_iii)
        /*0074*/ 	.word	0x00000000


	//----- nvinfo : EIATTR_REGCOUNT
	.align		4
.L_21:
        /*0078*/ 	.byte	0x04, 0x2f
        /*007a*/ 	.short	(.L_23 - .L_22)
	.align		4
.L_22:
        /*007c*/ 	.word	index@(_Z20general_matrix_mul_0PfbS_bS_iii)
        /*0080*/ 	.word	0x00000020


	//----- nvinfo : EIATTR_FRAME_SIZE
	.align		4
.L_23:
        /*0084*/ 	.byte	0x04, 0x11
        /*0086*/ 	.short	(.L_25 - .L_24)
	.align		4
.L_24:
        /*0088*/ 	.word	index@(_Z20general_matrix_mul_0PfbS_bS_iii)
        /*008c*/ 	.word	0x00000000


	//----- nvinfo : EIATTR_REGCOUNT
	.align		4
.L_25:
        /*0090*/ 	.byte	0x04, 0x2f
        /*0092*/ 	.short	(.L_27 - .L_26)
	.align		4
.L_26:
        /*0094*/ 	.word	index@(_Z12matrix_mul_3PfS_S_iii)
        /*0098*/ 	.word	0x00000020


	//----- nvinfo : EIATTR_FRAME_SIZE
	.align		4
.L_27:
        /*009c*/ 	.byte	0x04, 0x11
        /*009e*/ 	.short	(.L_29 - .L_28)
	.align		4
.L_28:
        /*00a0*/ 	.word	index@(_Z12matrix_mul_3PfS_S_iii)
        /*00a4*/ 	.word	0x00000000


	//----- nvinfo : EIATTR_REGCOUNT
	.align		4
.L_29:
        /*00a8*/ 	.byte	0x04, 0x2f
        /*00aa*/ 	.short	(.L_31 - .L_30)
	.align		4
.L_30:
        /*00ac*/ 	.word	index@(_Z20trans01_matrix_mul_1PfS_S_iii)
        /*00b0*/ 	.word	0x00000023


	//----- nvinfo : EIATTR_FRAME_SIZE
	.align		4
.L_31:
        /*00b4*/ 	.byte	0x04, 0x11
        /*00b6*/ 	.short	(.L_33 - .L_32)
	.align		4
.L_32:
        /*00b8*/ 	.word	index@(_Z20trans01_matrix_mul_1PfS_S_iii)
        /*00bc*/ 	.word	0x00000000


	//----- nvinfo : EIATTR_REGCOUNT
	.align		4
.L_33:
        /*00c0*/ 	.byte	0x04, 0x2f
        /*00c2*/ 	.short	(.L_35 - .L_34)
	.align		4
.L_34:
        /*00c4*/ 	.word	index@(_Z20trans01_matrix_mul_2PfS_S_iii)
        /*00c8*/ 	.word	0x00000008


	//----- nvinfo : EIATTR_FRAME_SIZE
	.align		4
.L_35:
        /*00cc*/ 	.byte	0x04, 0x11
        /*00ce*/ 	.short	(.L_37 - .L_36)
	.align		4
.L_36:
        /*00d0*/ 	.word	index@(_Z20trans01_matrix_mul_2PfS_S_iii)
        /*00d4*/ 	.word	0x00000000


	//----- nvinfo : EIATTR_MIN_STACK_SIZE
	.align		4
.L_37:
        /*00d8*/ 	.byte	0x04, 0x12
        /*00da*/ 	.short	(.L_39 - .L_38)
	.align		4
.L_38:
        /*00dc*/ 	.word	index@(_Z20trans01_matrix_mul_2PfS_S_iii)
        /*00e0*/ 	.word	0x00000000


	//----- nvinfo : EIATTR_MIN_STACK_SIZE
	.align		4
.L_39:
        /*00e4*/ 	.byte	0x04, 0x12
        /*00e6*/ 	.short	(.L_41 - .L_40)
	.align		4
.L_40:
        /*00e8*/ 	.word	index@(_Z20trans01_matrix_mul_1PfS_S_iii)
        /*00ec*/ 	.word	0x00000000


	//----- nvinfo : EIATTR_MIN_STACK_SIZE
	.align		4
.L_41:
        /*00f0*/ 	.byte	0x04, 0x12
        /*00f2*/ 	.short	(.L_43 - .L_42)
	.align		4
.L_42:
        /*00f4*/ 	.word	index@(_Z12matrix_mul_3PfS_S_iii)
        /*00f8*/ 	.word	0x00000000


	//----- nvinfo : EIATTR_MIN_STACK_SIZE
	.align		4
.L_43:
        /*00fc*/ 	.byte	0x04, 0x12
        /*00fe*/ 	.short	(.L_45 - .L_44)
	.align		4
.L_44:
        /*0100*/ 	.word	index@(_Z20general_matrix_mul_0PfbS_bS_iii)
        /*0104*/ 	.word	0x00000000


	//----- nvinfo : EIATTR_MIN_STACK_SIZE
	.align		4
.L_45:
        /*0108*/ 	.byte	0x04, 0x12
        /*010a*/ 	.short	(.L_47 - .L_46)
	.align		4
.L_46:
        /*010c*/ 	.word	index@(_Z18trans01_matrix_mulPfS_S_iii)
        /*0110*/ 	.word	0x00000000


	//----- nvinfo : EIATTR_MIN_STACK_SIZE
	.align		4
.L_47:
        /*0114*/ 	.byte	0x04, 0x12
        /*0116*/ 	.short	(.L_49 - .L_48)
	.align		4
.L_48:
        /*0118*/ 	.word	index@(_Z12matrix_mul_2PfS_S_iii)
        /*011c*/ 	.word	0x00000000


	//----- nvinfo : EIATTR_MIN_STACK_SIZE
	.align		4
.L_49:
        /*0120*/ 	.byte	0x04, 0x12
        /*0122*/ 	.short	(.L_51 - .L_50)
	.align		4
.L_50:
        /*0124*/ 	.word	index@(_Z12matrix_mul_1PfS_S_iii)
        /*0128*/ 	.word	0x00000000


	//----- nvinfo : EIATTR_MIN_STACK_SIZE
	.align		4
.L_51:
        /*012c*/ 	.byte	0x04, 0x12
        /*012e*/ 	.short	(.L_53 - .L_52)
	.align		4
.L_52:
        /*0130*/ 	.word	index@(_Z10matrix_mulPfS_S_iii)
        /*0134*/ 	.word	0x00000000


	//----- nvinfo : EIATTR_MIN_STACK_SIZE
	.align		4
.L_53:
        /*0138*/ 	.byte	0x04, 0x12
        /*013a*/ 	.short	(.L_55 - .L_54)
	.align		4
.L_54:
        /*013c*/ 	.word	index@(_Z14hello_from_gpuv)
        /*0140*/ 	.word	0x00000000
.L_55:


//--------------------- .nv.compat                --------------------------
	.section	.nv.compat,"",@"SHT_CUDA_COMPAT_INFO"
	.align	4
        /*0000*/ 	.byte	0x02, 0x09, 0x00, 0x00, 0x02, 0x02, 0x01, 0x00, 0x02, 0x05, 0x05, 0x00, 0x03, 0x07, 0x01, 0x01
        /*0010*/ 	.byte	0x02, 0x03, 0x00, 0x00, 0x02, 0x06, 0x01, 0x00, 0x04, 0x0b, 0x08, 0x00, 0x01, 0x00, 0x00, 0x00
        /*0020*/ 	.byte	0x00, 0x00, 0x00, 0x00


//--------------------- .nv.info._Z20trans01_matrix_mul_2PfS_S_iii --------------------------
	.section	.nv.info._Z20trans01_matrix_mul_2PfS_S_iii,"",@"SHT_CUDA_INFO"
	.sectionflags	@""
	.align	4


	//----- nvinfo : EIATTR_CUDA_API_VERSION
	.align		4
        /*0000*/ 	.byte	0x04, 0x37
        /*0002*/ 	.short	(.L_57 - .L_56)
.L_56:
        /*0004*/ 	.word	0x00000082


	//----- nvinfo : EIATTR_KPARAM_INFO
	.align		4
.L_57:
        /*0008*/ 	.byte	0x04, 0x17
        /*000a*/ 	.short	(.L_59 - .L_58)
.L_58:
        /*000c*/ 	.word	0x00000000
        /*0010*/ 	.short	0x0005
        /*0012*/ 	.short	0x0020
        /*0014*/ 	.byte	0x00, 0xf0, 0x11, 0x00


	//----- nvinfo : EIATTR_KPARAM_INFO
	.align		4
.L_59:
        /*0018*/ 	.byte	0x04, 0x17
        /*001a*/ 	.short	(.L_61 - .L_60)
.L_60:
        /*001c*/ 	.word	0x00000000
        /*0020*/ 	.short	0x0004
        /*0022*/ 	.short	0x001c
        /*0024*/ 	.byte	0x00, 0xf0, 0x11, 0x00


	//----- nvinfo : EIATTR_KPARAM_INFO
	.align		4
.L_61:
        /*0028*/ 	.byte	0x04, 0x17
        /*002a*/ 	.short	(.L_63 - .L_62)
.L_62:
        /*002c*/ 	.word	0x00000000
        /*0030*/ 	.short	0x0003
        /*0032*/ 	.short	0x0018
        /*0034*/ 	.byte	0x00, 0xf0, 0x11, 0x00


	//----- nvinfo : EIATTR_KPARAM_INFO
	.align		4
.L_63:
        /*0038*/ 	.byte	0x04, 0x17
        /*003a*/ 	.short	(.L_65 - .L_64)
.L_64:
        /*003c*/ 	.word	0x00000000
        /*0040*/ 	.short	0x0002
        /*0042*/ 	.short	0x0010
        /*0044*/ 	.byte	0x00, 0xf5, 0x21, 0x00


	//----- nvinfo : EIATTR_KPARAM_INFO
	.align		4
.L_65:
        /*0048*/ 	.byte	0x04, 0x17
        /*004a*/ 	.short	(.L_67 - .L_66)
.L_66:
        /*004c*/ 	.word	0x00000000
        /*0050*/ 	.short	0x0001
        /*0052*/ 	.short	0x0008
        /*0054*/ 	.byte	0x00, 0xf5, 0x21, 0x00


	//----- nvinfo : EIATTR_KPARAM_INFO
	.align		4
.L_67:
        /*0058*/ 	.byte	0x04, 0x17
        /*005a*/ 	.short	(.L_69 - .L_68)
.L_68:
        /*005c*/ 	.word	0x00000000
        /*0060*/ 	.short	0x0000
        /*0062*/ 	.short	0x0000
        /*0064*/ 	.byte	0x00, 0xf5, 0x21, 0x00


	//----- nvinfo : EIATTR_SPARSE_MMA_MASK
	.align		4
.L_69:
        /*0068*/ 	.byte	0x03, 0x50
        /*006a*/ 	.short	0x0000


	//----- nvinfo : EIATTR_MAXREG_COUNT
	.align		4
        /*006c*/ 	.byte	0x03, 0x1b
        /*006e*/ 	.short	0x00ff


	//----- nvinfo : EIATTR_NUM_BARRIERS
	.align		4
        /*0070*/ 	.byte	0x02, 0x4c
        /*0072*/ 	.byte	0x01
	.zero		1


	//----- nvinfo : EIATTR_MERCURY_ISA_VERSION
	.align		4
        /*0074*/ 	.byte	0x03, 0x5f
        /*0076*/ 	.short	0x0101


	//----- nvinfo : EIATTR_VRC_CTA_INIT_COUNT
	.align		4
        /*0078*/ 	.byte	0x02, 0x4a
	.zero		1
	.zero		1


	//----- nvinfo : EIATTR_EXIT_INSTR_OFFSETS
	.align		4
        /*007c*/ 	.byte	0x04, 0x1c
        /*007e*/ 	.short	(.L_71 - .L_70)


	//   ....[0]....
.L_70:
        /*0080*/ 	.word	0x000006d0


	//   ....[1]....
        /*0084*/ 	.word	0x00000760


	//----- nvinfo : EIATTR_CBANK_PARAM_SIZE
	.align		4
.L_71:
        /*0088*/ 	.byte	0x03, 0x19
        /*008a*/ 	.short	0x0024


	//----- nvinfo : EIATTR_PARAM_CBANK
	.align		4
        /*008c*/ 	.byte	0x04, 0x0a
        /*008e*/ 	.short	(.L_73 - .L_72)
	.align		4
.L_72:
        /*0090*/ 	.word	index@(.nv.constant0._Z20trans01_matrix_mul_2PfS_S_iii)
        /*0094*/ 	.short	0x0380
        /*0096*/ 	.short	0x0024


	//----- nvinfo : EIATTR_SW_WAR
	.align		4
.L_73:
        /*0098*/ 	.byte	0x04, 0x36
        /*009a*/ 	.short	(.L_75 - .L_74)
.L_74:
        /*009c*/ 	.word	0x00000008
.L_75:


//--------------------- .nv.info._Z20trans01_matrix_mul_1PfS_S_iii --------------------------
	.section	.nv.info._Z20trans01_matrix_mul_1PfS_S_iii,"",@"SHT_CUDA_INFO"
	.sectionflags	@""
	.align	4


	//----- nvinfo : EIATTR_CUDA_API_VERSION
	.align		4
        /*0000*/ 	.byte	0x04, 0x37
        /*0002*/ 	.short	(.L_77 - .L_76)
.L_76:
        /*0004*/ 	.word	0x00000082


	//----- nvinfo : EIATTR_KPARAM_INFO
	.align		4
.L_77:
        /*0008*/ 	.byte	0x04, 0x17
        /*000a*/ 	.short	(.L_79 - .L_78)
.L_78:
        /*000c*/ 	.word	0x00000000
        /*0010*/ 	.short	0x0005
        /*0012*/ 	.short	0x0020
        /*0014*/ 	.byte	0x00, 0xf0, 0x11, 0x00


	//----- nvinfo : EIATTR_KPARAM_INFO
	.align		4
.L_79:
        /*0018*/ 	.byte	0x04, 0x17
        /*001a*/ 	.short	(.L_81 - .L_80)
.L_80:
        /*001c*/ 	.word	0x00000000
        /*0020*/ 	.short	0x0004
        /*0022*/ 	.short	0x001c
        /*0024*/ 	.byte	0x00, 0xf0, 0x11, 0x00


	//----- nvinfo : EIATTR_KPARAM_INFO
	.align		4
.L_81:
        /*0028*/ 	.byte	0x04, 0x17
        /*002a*/ 	.short	(.L_83 - .L_82)
.L_82:
        /*002c*/ 	.word	0x00000000
        /*0030*/ 	.short	0x0003
        /*0032*/ 	.short	0x0018
        /*0034*/ 	.byte	0x00, 0xf0, 0x11, 0x00


	//----- nvinfo : EIATTR_KPARAM_INFO
	.align		4
.L_83:
        /*0038*/ 	.byte	0x04, 0x17
        /*003a*/ 	.short	(.L_85 - .L_84)
.L_84:
        /*003c*/ 	.word	0x00000000
        /*0040*/ 	.short	0x0002
        /*0042*/ 	.short	0x0010
        /*0044*/ 	.byte	0x00, 0xf5, 0x21, 0x00


	//----- nvinfo : EIATTR_KPARAM_INFO
	.align		4
.L_85:
        /*0048*/ 	.byte	0x04, 0x17
        /*004a*/ 	.short	(.L_87 - .L_86)
.L_86:
        /*004c*/ 	.word	0x00000000
        /*0050*/ 	.short	0x0001
        /*0052*/ 	.short	0x0008
        /*0054*/ 	.byte	0x00, 0xf5, 0x21, 0x00


	//----- nvinfo : EIATTR_KPARAM_INFO
	.align		4
.L_87:
        /*0058*/ 	.byte	0x04, 0x17
        /*005a*/ 	.short	(.L_89 - .L_88)
.L_88:
        /*005c*/ 	.word	0x00000000
        /*0060*/ 	.short	0x0000
        /*0062*/ 	.short	0x0000
        /*0064*/ 	.byte	0x00, 0xf5, 0x21, 0x00


	//----- nvinfo : EIATTR_SPARSE_MMA_MASK
	.align		4
.L_89:
        /*0068*/ 	.byte	0x03, 0x50
        /*006a*/ 	.short	0x0000


	//----- nvinfo : EIATTR_MAXREG_COUNT
	.align		4
        /*006c*/ 	.byte	0x03, 0x1b
        /*006e*/ 	.short	0x00ff


	//----- nvinfo : EIATTR_NUM_BARRIERS
	.align		4
        /*0070*/ 	.byte	0x02, 0x4c
        /*0072*/ 	.byte	0x01
	.zero		1


	//----- nvinfo : EIATTR_MERCURY_ISA_VERSION
	.align		4
        /*0074*/ 	.byte	0x03, 0x5f
        /*0076*/ 	.short	0x0101


	//----- nvinfo : EIATTR_VRC_CTA_INIT_COUNT
	.align		4
        /*0078*/ 	.byte	0x02, 0x4a
	.zero		1
	.zero		1


	//----- nvinfo : EIATTR_EXIT_INSTR_OFFSETS
	.align		4
        /*007c*/ 	.byte	0x04, 0x1c
        /*007e*/ 	.short	(.L_91 - .L_90)


	//   ....[0]....
.L_90:
        /*0080*/ 	.word	0x00000a80


	//   ....[1]....
        /*0084*/ 	.word	0x00000b10


	//----- nvinfo : EIATTR_CBANK_PARAM_SIZE
	.align		4
.L_91:
        /*0088*/ 	.byte	0x03, 0x19
        /*008a*/ 	.short	0x0024


	//----- nvinfo : EIATTR_PARAM_CBANK
	.align		4
        /*008c*/ 	.byte	0x04, 0x0a
        /*008e*/ 	.short	(.L_93 - .L_92)
	.align		4
.L_92:
        /*0090*/ 	.word	index@(.nv.constant0._Z20trans01_matrix_mul_1PfS_S_iii)
        /*0094*/ 	.short	0x0380
        /*0096*/ 	.short	0x0024


	//----- nvinfo : EIATTR_SW_WAR
	.align		4
.L_93:
        /*0098*/ 	.byte	0x04, 0x36
        /*009a*/ 	.short	(.L_95 - .L_94)
.L_94:
        /*009c*/ 	.word	0x00000008
.L_95:


//--------------------- .nv.info._Z12matrix_mul_3PfS_S_iii --------------------------
	.section	.nv.info._Z12matrix_mul_3PfS_S_iii,"",@"SHT_CUDA_INFO"
	.sectionflags	@""
	.align	4


	//----- nvinfo : EIATTR_CUDA_API_VERSION
	.align		4
        /*0000*/ 	.byte	0x04, 0x37
        /*0002*/ 	.short	(.L_97 - .L_96)
.L_96:
        /*0004*/ 	.word	0x00000082


	//----- nvinfo : EIATTR_KPARAM_INFO
	.align		4
.L_97:
        /*0008*/ 	.byte	0x04, 0x17
        /*000a*/ 	.short	(.L_99 - .L_98)
.L_98:
        /*000c*/ 	.word	0x00000000
        /*0010*/ 	.short	0x0005
        /*0012*/ 	.short	0x0020
        /*0014*/ 	.byte	0x00, 0xf0, 0x11, 0x00


	//----- nvinfo : EIATTR_KPARAM_INFO
	.align		4
.L_99:
        /*0018*/ 	.byte	0x04, 0x17
        /*001a*/ 	.short	(.L_101 - .L_100)
.L_100:
        /*001c*/ 	.word	0x00000000
        /*0020*/ 	.short	0x0004
        /*0022*/ 	.short	0x001c
        /*0024*/ 	.byte	0x00, 0xf0, 0x11, 0x00


	//----- nvinfo : EIATTR_KPARAM_INFO
	.align		4
.L_101:
        /*0028*/ 	.byte	0x04, 0x17
        /*002a*/ 	.short	(.L_103 - .L_102)
.L_102:
        /*002c*/ 	.word	0x00000000
        /*0030*/ 	.short	0x0003
        /*0032*/ 	.short	0x0018
        /*0034*/ 	.byte	0x00, 0xf0, 0x11, 0x00


	//----- nvinfo : EIATTR_KPARAM_INFO
	.align		4
.L_103:
        /*0038*/ 	.byte	0x04, 0x17
        /*003a*/ 	.short	(.L_105 - .L_104)
.L_104:
        /*003c*/ 	.word	0x00000000
        /*0040*/ 	.short	0x0002
        /*0042*/ 	.short	0x0010
        /*0044*/ 	.byte	0x00, 0xf5, 0x21, 0x00


	//----- nvinfo : EIATTR_KPARAM_INFO
	.align		4
.L_105:
        /*0048*/ 	.byte	0x04, 0x17
        /*004a*/ 	.short	(.L_107 - .L_106)
.L_106:
        /*004c*/ 	.word	0x00000000
        /*0050*/ 	.short	0x0001
        /*0052*/ 	.short	0x0008
        /*0054*/ 	.byte	0x00, 0xf5, 0x21, 0x00


	//----- nvinfo : EIATTR_KPARAM_INFO
	.align		4
.L_107:
        /*0058*/ 	.byte	0x04, 0x17
        /*005a*/ 	.short	(.L_109 - .L_108)
.L_108:
        /*005c*/ 	.word	0x00000000
        /*0060*/ 	.short	0x0000
        /*0062*/ 	.short	0x0000
        /*0064*/ 	.byte	0x00, 0xf5, 0x21, 0x00


	//----- nvinfo : EIATTR_SPARSE_MMA_MASK
	.align		4
.L_109:
        /*0068*/ 	.byte	0x03, 0x50
        /*006a*/ 	.short	0x0000


	//----- nvinfo : EIATTR_MAXREG_COUNT
	.align		4
        /*006c*/ 	.byte	0x03, 0x1b
        /*006e*/ 	.short	0x00ff


	//----- nvinfo : EIATTR_NUM_BARRIERS
	.align		4
        /*0070*/ 	.byte	0x02, 0x4c
        /*0072*/ 	.byte	0x01
	.zero		1


	//----- nvinfo : EIATTR_MERCURY_ISA_VERSION
	.align		4
        /*0074*/ 	.byte	0x03, 0x5f
        /*0076*/ 	.short	0x0101


	//----- nvinfo : EIATTR_VRC_CTA_INIT_COUNT
	.align		4
        /*0078*/ 	.byte	0x02, 0x4a
	.zero		1
	.zero		1


	//----- nvinfo : EIATTR_EXIT_INSTR_OFFSETS
	.align		4
        /*007c*/ 	.byte	0x04, 0x1c
        /*007e*/ 	.short	(.L_111 - .L_110)


	//   ....[0]....
.L_110:
        /*0080*/ 	.word	0x00000c40


	//   ....[1]....
        /*0084*/ 	.word	0x00000cd0


	//----- nvinfo : EIATTR_CBANK_PARAM_SIZE
	.align		4
.L_111:
        /*0088*/ 	.byte	0x03, 0x19
        /*008a*/ 	.short	0x0024


	//----- nvinfo : EIATTR_PARAM_CBANK
	.align		4
        /*008c*/ 	.byte	0x04, 0x0a
        /*008e*/ 	.short	(.L_113 - .L_112)
	.align		4
.L_112:
        /*0090*/ 	.word	index@(.nv.constant0._Z12matrix_mul_3PfS_S_iii)
        /*0094*/ 	.short	0x0380
        /*0096*/ 	.short	0x0024


	//----- nvinfo : EIATTR_SW_WAR
	.align		4
.L_113:
        /*0098*/ 	.byte	0x04, 0x36
        /*009a*/ 	.short	(.L_115 - .L_114)
.L_114:
        /*009c*/ 	.word	0x00000008
.L_115:


//--------------------- .nv.info._Z20general_matrix_mul_0PfbS_bS_iii --------------------------
	.section	.nv.info._Z20general_matrix_mul_0PfbS_bS_iii,"",@"SHT_CUDA_INFO"
	.sectionflags	@""
	.align	4


	//----- nvinfo : EIATTR_CUDA_API_VERSION
	.align		4
        /*0000*/ 	.byte	0x04, 0x37
        /*0002*/ 	.short	(.L_117 - .L_116)
.L_116:
        /*0004*/ 	.word	0x00000082


	//----- nvinfo : EIATTR_KPARAM_INFO
	.align		4
.L_117:
        /*0008*/ 	.byte	0x04, 0x17
        /*000a*/ 	.short	(.L_119 - .L_118)
.L_118:
        /*000c*/ 	.word	0x00000000
        /*0010*/ 	.short	0x0007
        /*0012*/ 	.short	0x0030
        /*0014*/ 	.byte	0x00, 0xf0, 0x11, 0x00


	//----- nvinfo : EIATTR_KPARAM_INFO
	.align		4
.L_119:
        /*0018*/ 	.byte	0x04, 0x17
        /*001a*/ 	.short	(.L_121 - .L_120)
.L_120:
        /*001c*/ 	.word	0x00000000
        /*0020*/ 	.short	0x0006
        /*0022*/ 	.short	0x002c
        /*0024*/ 	.byte	0x00, 0xf0, 0x11, 0x00


	//----- nvinfo : EIATTR_KPARAM_INFO
	.align		4
.L_121:
        /*0028*/ 	.byte	0x04, 0x17
        /*002a*/ 	.short	(.L_123 - .L_122)
.L_122:
        /*002c*/ 	.word	0x00000000
        /*0030*/ 	.short	0x0005
        /*0032*/ 	.short	0x0028
        /*0034*/ 	.byte	0x00, 0xf0, 0x11, 0x00


	//----- nvinfo : EIATTR_KPARAM_INFO
	.align		4
.L_123:
        /*0038*/ 	.byte	0x04, 0x17
        /*003a*/ 	.short	(.L_125 - .L_124)
.L_124:
        /*003c*/ 	.word	0x00000000
        /*0040*/ 	.short	0x0004
        /*0042*/ 	.short	0x0020
        /*0044*/ 	.byte	0x00, 0xf5, 0x21, 0x00


	//----- nvinfo : EIATTR_KPARAM_INFO
	.align		4
.L_125:
        /*0048*/ 	.byte	0x04, 0x17
        /*004a*/ 	.short	(.L_127 - .L_126)
.L_126:
        /*004c*/ 	.word	0x00000000
        /*0050*/ 	.short	0x0003
        /*0052*/ 	.short	0x0018
        /*0054*/ 	.byte	0x00, 0xf0, 0x05, 0x00


	//----- nvinfo : EIATTR_KPARAM_INFO
	.align		4
.L_127:
        /*0058*/ 	.byte	0x04, 0x17
        /*005a*/ 	.short	(.L_129 - .L_128)
.L_128:
        /*005c*/ 	.word	0x00000000
        /*0060*/ 	.short	0x0002
        /*0062*/ 	.short	0x0010
        /*0064*/ 	.byte	0x00, 0xf5, 0x21, 0x00


	//----- nvinfo : EIATTR_KPARAM_INFO
	.align		4
.L_129:
        /*0068*/ 	.byte	0x04, 0x17
        /*006a*/ 	.short	(.L_131 - .L_130)
.L_130:
        /*006c*/ 	.word	0x00000000
        /*0070*/ 	.short	0x0001
        /*0072*/ 	.short	0x0008
        /*0074*/ 	.byte	0x00, 0xf0, 0x05, 0x00


	//----- nvinfo : EIATTR_KPARAM_INFO
	.align		4
.L_131:
        /*0078*/ 	.byte	0x04, 0x17
        /*007a*/ 	.short	(.L_133 - .L_132)
.L_132:
        /*007c*/ 	.word	0x00000000
        /*0080*/ 	.short	0x0000
        /*0082*/ 	.short	0x0000
        /*0084*/ 	.byte	0x00, 0xf5, 0x21, 0x00


	//----- nvinfo : EIATTR_SPARSE_MMA_MASK
	.align		4
.L_133:
        /*0088*/ 	.byte	0x03, 0x50
        /*008a*/ 	.short	0x0000


	//----- nvinfo : EIATTR_MAXREG_COUNT
	.align		4
        /*008c*/ 	.byte	0x03, 0x1b
        /*008e*/ 	.short	0x00ff


	//----- nvinfo : EIATTR_MERCURY_ISA_VERSION
	.align		4
        /*0090*/ 	.byte	0x03, 0x5f
        /*0092*/ 	.short	0x0101


	//----- nvinfo : EIATTR_VRC_CTA_INIT_COUNT
	.align		4
        /*0094*/ 	.byte	0x02, 0x4a
	.zero		1
	.zero		1


	//----- nvinfo : EIATTR_EXIT_INSTR_OFFSETS
	.align		4
        /*0098*/ 	.byte	0x04, 0x1c
        /*009a*/ 	.short	(.L_135 - .L_134)


	//   ....[0]....
.L_134:
        /*009c*/ 	.word	0x000000c0


	//   ....[1]....
        /*00a0*/ 	.word	0x00001f60


	//----- nvinfo : EIATTR_CBANK_PARAM_SIZE
	.align		4
.L_135:
        /*00a4*/ 	.byte	0x03, 0x19
        /*00a6*/ 	.short	0x0034


	//----- nvinfo : EIATTR_PARAM_CBANK
	.align		4
        /*00a8*/ 	.byte	0x04, 0x0a
        /*00aa*/ 	.short	(.L_137 - .L_136)
	.align		4
.L_136:
        /*00ac*/ 	.word	index@(.nv.constant0._Z20general_matrix_mul_0PfbS_bS_iii)
        /*00b0*/ 	.short	0x0380
        /*00b2*/ 	.short	0x0034


	//----- nvinfo : EIATTR_SW_WAR
	.align		4
.L_137:
        /*00b4*/ 	.byte	0x04, 0x36
        /*00b6*/ 	.short	(.L_139 - .L_138)
.L_138:
        /*00b8*/ 	.word	0x00000008
.L_139:


//--------------------- .nv.info._Z18trans01_matrix_mulPfS_S_iii --------------------------
	.section	.nv.info._Z18trans01_matrix_mulPfS_S_iii,"",@"SHT_CUDA_INFO"
	.sectionflags	@""
	.align	4


	//----- nvinfo : EIATTR_CUDA_API_VERSION
	.align		4
        /*0000*/ 	.byte	0x04, 0x37
        /*0002*/ 	.short	(.L_141 - .L_140)
.L_140:
        /*0004*/ 	.word	0x00000082


	//----- nvinfo : EIATTR_KPARAM_INFO
	.align		4
.L_141:
        /*0008*/ 	.byte	0x04, 0x17
        /*000a*/ 	.short	(.L_143 - .L_142)
.L_142:
        /*000c*/ 	.word	0x00000000
        /*0010*/ 	.short	0x0005
        /*0012*/ 	.short	0x0020
        /*0014*/ 	.byte	0x00, 0xf0, 0x11, 0x00


	//----- nvinfo : EIATTR_KPARAM_INFO
	.align		4
.L_143:
        /*0018*/ 	.byte	0x04, 0x17
        /*001a*/ 	.short	(.L_145 - .L_144)
.L_144:
        /*001c*/ 	.word	0x00000000
        /*0020*/ 	.short	0x0004
        /*0022*/ 	.short	0x001c
        /*0024*/ 	.byte	0x00, 0xf0, 0x11, 0x00


	//----- nvinfo : EIATTR_KPARAM_INFO
	.align		4
.L_145:
        /*0028*/ 	.byte	0x04, 0x17
        /*002a*/ 	.short	(.L_147 - .L_146)
.L_146:
        /*002c*/ 	.word	0x00000000
        /*0030*/ 	.short	0x0003
        /*0032*/ 	.short	0x0018
        /*0034*/ 	.byte	0x00, 0xf0, 0x11, 0x00


	//----- nvinfo : EIATTR_KPARAM_INFO
	.align		4
.L_147:
        /*0038*/ 	.byte	0x04, 0x17
        /*003a*/ 	.short	(.L_149 - .L_148)
.L_148:
        /*003c*/ 	.word	0x00000000
        /*0040*/ 	.short	0x0002
        /*0042*/ 	.short	0x0010
        /*0044*/ 	.byte	0x00, 0xf5, 0x21, 0x00


	//----- nvinfo : EIATTR_KPARAM_INFO
	.align		4
.L_149:
        /*0048*/ 	.byte	0x04, 0x17
        /*004a*/ 	.short	(.L_151 - .L_150)
.L_150:
        /*004c*/ 	.word	0x00000000
        /*0050*/ 	.short	0x0001
        /*0052*/ 	.short	0x0008
        /*0054*/ 	.byte	0x00, 0xf5, 0x21, 0x00


	//----- nvinfo : EIATTR_KPARAM_INFO
	.align		4
.L_151:
        /*0058*/ 	.byte	0x04, 0x17
        /*005a*/ 	.short	(.L_153 - .L_152)
.L_152:
        /*005c*/ 	.word	0x00000000
        /*0060*/ 	.short	0x0000
        /*0062*/ 	.short	0x0000
        /*0064*/ 	.byte	0x00, 0xf5, 0x21, 0x00


	//----- nvinfo : EIATTR_SPARSE_MMA_MASK
	.align		4
.L_153:
        /*0068*/ 	.byte	0x03, 0x50
        /*006a*/ 	.short	0x0000


	//----- nvinfo : EIATTR_MAXREG_COUNT
	.align		4
        /*006c*/ 	.byte	0x03, 0x1b
        /*006e*/ 	.short	0x00ff


	//----- nvinfo : EIATTR_NUM_BARRIERS
	.align		4
        /*0070*/ 	.byte	0x02, 0x4c
        /*0072*/ 	.byte	0x01
	.zero		1


	//----- nvinfo : EIATTR_MERCURY_ISA_VERSION
	.align		4
        /*0074*/ 	.byte	0x03, 0x5f
        /*0076*/ 	.short	0x0101


	//----- nvinfo : EIATTR_UNUSED_LOAD_BYTE_OFFSET
	.align		4
        /*0078*/ 	.byte	0x04, 0x44
        /*007a*/ 	.short	(.L_155 - .L_154)


	//   ....[0]....
.L_154:
        /*007c*/ 	.word	0x00001100
        /*0080*/ 	.word	0x00000fff


	//----- nvinfo : EIATTR_VRC_CTA_INIT_COUNT
	.align		4
.L_155:
        /*0084*/ 	.byte	0x02, 0x4a
	.zero		1
	.zero		1


	//----- nvinfo : EIATTR_EXIT_INSTR_OFFSETS
	.align		4
        /*0088*/ 	.byte	0x04, 0x1c
        /*008a*/ 	.short	(.L_157 - .L_156)


	//   ....[0]....
.L_156:
        /*008c*/ 	.word	0x00000610


	//   ....[1]....
        /*0090*/ 	.word	0x00000630


	//   ....[2]....
        /*0094*/ 	.word	0x00001240


	//----- nvinfo : EIATTR_CRS_STACK_SIZE
	.align		4
.L_157:
        /*0098*/ 	.byte	0x04, 0x1e
        /*009a*/ 	.short	(.L_159 - .L_158)
.L_158:
        /*009c*/ 	.word	0x00000000


	//----- nvinfo : EIATTR_CBANK_PARAM_SIZE
	.align		4
.L_159:
        /*00a0*/ 	.byte	0x03, 0x19
        /*00a2*/ 	.short	0x0024


	//----- nvinfo : EIATTR_PARAM_CBANK
	.align		4
        /*00a4*/ 	.byte	0x04, 0x0a
        /*00a6*/ 	.short	(.L_161 - .L_160)
	.align		4
.L_160:
        /*00a8*/ 	.word	index@(.nv.constant0._Z18trans01_matrix_mulPfS_S_iii)
        /*00ac*/ 	.short	0x0380
        /*00ae*/ 	.short	0x0024


	//----- nvinfo : EIATTR_SW_WAR
	.align		4
.L_161:
        /*00b0*/ 	.byte	0x04, 0x36
        /*00b2*/ 	.short	(.L_163 - .L_162)
.L_162:
        /*00b4*/ 	.word	0x00000008
.L_163:


//--------------------- .nv.info._Z12matrix_mul_2PfS_S_iii --------------------------
	.section	.nv.info._Z12matrix_mul_2PfS_S_iii,"",@"SHT_CUDA_INFO"
	.sectionflags	@""
	.align	4


	//----- nvinfo : EIATTR_CUDA_API_VERSION
	.align		4
        /*0000*/ 	.byte	0x04, 0x37
        /*0002*/ 	.short	(.L_165 - .L_164)
.L_164:
        /*0004*/ 	.word	0x00000082


	//----- nvinfo : EIATTR_KPARAM_INFO
	.align		4
.L_165:
        /*0008*/ 	.byte	0x04, 0x17
        /*000a*/ 	.short	(.L_167 - .L_166)
.L_166:
        /*000c*/ 	.word	0x00000000
        /*0010*/ 	.short	0x0005
        /*0012*/ 	.short	0x0020
        /*0014*/ 	.byte	0x00, 0xf0, 0x11, 0x00


	//----- nvinfo : EIATTR_KPARAM_INFO
	.align		4
.L_167:
        /*0018*/ 	.byte	0x04, 0x17
        /*001a*/ 	.short	(.L_169 - .L_168)
.L_168:
        /*001c*/ 	.word	0x00000000
        /*0020*/ 	.short	0x0004
        /*0022*/ 	.short	0x001c
        /*0024*/ 	.byte	0x00, 0xf0, 0x11, 0x00


	//----- nvinfo : EIATTR_KPARAM_INFO
	.align		4
.L_169:
        /*0028*/ 	.byte	0x04, 0x17
        /*002a*/ 	.short	(.L_171 - .L_170)
.L_170:
        /*002c*/ 	.word	0x00000000
        /*0030*/ 	.short	0x0003
        /*0032*/ 	.short	0x0018
        /*0034*/ 	.byte	0x00, 0xf0, 0x11, 0x00


	//----- nvinfo : EIATTR_KPARAM_INFO
	.align		4
.L_171:
        /*0038*/ 	.byte	0x04, 0x17
        /*003a*/ 	.short	(.L_173 - .L_172)
.L_172:
        /*003c*/ 	.word	0x00000000
        /*0040*/ 	.short	0x0002
        /*0042*/ 	.short	0x0010
        /*0044*/ 	.byte	0x00, 0xf5, 0x21, 0x00


	//----- nvinfo : EIATTR_KPARAM_INFO
	.align		4
.L_173:
        /*0048*/ 	.byte	0x04, 0x17
        /*004a*/ 	.short	(.L_175 - .L_174)
.L_174:
        /*004c*/ 	.word	0x00000000
        /*0050*/ 	.short	0x0001
        /*0052*/ 	.short	0x0008
        /*0054*/ 	.byte	0x00, 0xf5, 0x21, 0x00


	//----- nvinfo : EIATTR_KPARAM_INFO
	.align		4
.L_175:
        /*0058*/ 	.byte	0x04, 0x17
        /*005a*/ 	.short	(.L_177 - .L_176)
.L_176:
        /*005c*/ 	.word	0x00000000
        /*0060*/ 	.short	0x0000
        /*0062*/ 	.short	0x0000
        /*0064*/ 	.byte	0x00, 0xf5, 0x21, 0x00


	//----- nvinfo : EIATTR_SPARSE_MMA_MASK
	.align		4
.L_177:
        /*0068*/ 	.byte	0x03, 0x50
        /*006a*/ 	.short	0x0000


	//----- nvinfo : EIATTR_MAXREG_COUNT
	.align		4
        /*006c*/ 	.byte	0x03, 0x1b
        /*006e*/ 	.short	0x00ff


	//----- nvinfo : EIATTR_NUM_BARRIERS
	.align		4
        /*0070*/ 	.byte	0x02, 0x4c
        /*0072*/ 	.byte	0x01
	.zero		1


	//----- nvinfo : EIATTR_MERCURY_ISA_VERSION
	.align		4
        /*0074*/ 	.byte	0x03, 0x5f
        /*0076*/ 	.short	0x0101


	//----- nvinfo : EIATTR_UNUSED_LOAD_BYTE_OFFSET
	.align		4
        /*0078*/ 	.byte	0x04, 0x44
        /*007a*/ 	.short	(.L_179 - .L_178)


	//   ....[0]....
.L_178:
        /*007c*/ 	.word	0x00000d40
        /*0080*/ 	.word	0x00000fff


	//----- nvinfo : EIATTR_VRC_CTA_INIT_COUNT
	.align		4
.L_179:
        /*0084*/ 	.byte	0x02, 0x4a
	.zero		1
	.zero		1


	//----- nvinfo : EIATTR_EXIT_INSTR_OFFSETS
	.align		4
        /*0088*/ 	.byte	0x04, 0x1c
        /*008a*/ 	.short	(.L_181 - .L_180)


	//   ....[0]....
.L_180:
        /*008c*/ 	.word	0x000001a0


	//   ....[1]....
        /*0090*/ 	.word	0x000001c0


	//   ....[2]....
        /*0094*/ 	.word	0x00000e50


	//----- nvinfo : EIATTR_CRS_STACK_SIZE
	.align		4
.L_181:
        /*0098*/ 	.byte	0x04, 0x1e
        /*009a*/ 	.short	(.L_183 - .L_182)
.L_182:
        /*009c*/ 	.word	0x00000000


	//----- nvinfo : EIATTR_CBANK_PARAM_SIZE
	.align		4
.L_183:
        /*00a0*/ 	.byte	0x03, 0x19
        /*00a2*/ 	.short	0x0024


	//----- nvinfo : EIATTR_PARAM_CBANK
	.align		4
        /*00a4*/ 	.byte	0x04, 0x0a
        /*00a6*/ 	.short	(.L_185 - .L_184)
	.align		4
.L_184:
        /*00a8*/ 	.word	index@(.nv.constant0._Z12matrix_mul_2PfS_S_iii)
        /*00ac*/ 	.short	0x0380
        /*00ae*/ 	.short	0x0024


	//----- nvinfo : EIATTR_SW_WAR
	.align		4
.L_185:
        /*00b0*/ 	.byte	0x04, 0x36
        /*00b2*/ 	.short	(.L_187 - .L_186)
.L_186:
        /*00b4*/ 	.word	0x00000008
.L_187:


//--------------------- .nv.info._Z12matrix_mul_1PfS_S_iii --------------------------
	.section	.nv.info._Z12matrix_mul_1PfS_S_iii,"",@"SHT_CUDA_INFO"
	.sectionflags	@""
	.align	4


	//----- nvinfo : EIATTR_CUDA_API_VERSION
	.align		4
        /*0000*/ 	.byte	0x04, 0x37
        /*0002*/ 	.short	(.L_189 - .L_188)
.L_188:
        /*0004*/ 	.word	0x00000082


	//----- nvinfo : EIATTR_KPARAM_INFO
	.align		4
.L_189:
        /*0008*/ 	.byte	0x04, 0x17
        /*000a*/ 	.short	(.L_191 - .L_190)
.L_190:
        /*000c*/ 	.word	0x00000000
        /*0010*/ 	.short	0x0005
        /*0012*/ 	.short	0x0020
        /*0014*/ 	.byte	0x00, 0xf0, 0x11, 0x00


	//----- nvinfo : EIATTR_KPARAM_INFO
	.align		4
.L_191:
        /*0018*/ 	.byte	0x04, 0x17
        /*001a*/ 	.short	(.L_193 - .L_192)
.L_192:
        /*001c*/ 	.word	0x00000000
        /*0020*/ 	.short	0x0004
        /*0022*/ 	.short	0x001c
        /*0024*/ 	.byte	0x00, 0xf0, 0x11, 0x00


	//----- nvinfo : EIATTR_KPARAM_INFO
	.align		4
.L_193:
        /*0028*/ 	.byte	0x04, 0x17
        /*002a*/ 	.short	(.L_195 - .L_194)
.L_194:
        /*002c*/ 	.word	0x00000000
        /*0030*/ 	.short	0x0003
        /*0032*/ 	.short	0x0018
        /*0034*/ 	.byte	0x00, 0xf0, 0x11, 0x00


	//----- nvinfo : EIATTR_KPARAM_INFO
	.align		4
.L_195:
        /*0038*/ 	.byte	0x04, 0x17
        /*003a*/ 	.short	(.L_197 - .L_196)
.L_196:
        /*003c*/ 	.word	0x00000000
        /*0040*/ 	.short	0x0002
        /*0042*/ 	.short	0x0010
        /*0044*/ 	.byte	0x00, 0xf5, 0x21, 0x00


	//----- nvinfo : EIATTR_KPARAM_INFO
	.align		4
.L_197:
        /*0048*/ 	.byte	0x04, 0x17
        /*004a*/ 	.short	(.L_199 - .L_198)
.L_198:
        /*004c*/ 	.word	0x00000000
        /*0050*/ 	.short	0x0001
        /*0052*/ 	.short	0x0008
        /*0054*/ 	.byte	0x00, 0xf5, 0x21, 0x00


	//----- nvinfo : EIATTR_KPARAM_INFO
	.align		4
.L_199:
        /*0058*/ 	.byte	0x04, 0x17
        /*005a*/ 	.short	(.L_201 - .L_200)
.L_200:
        /*005c*/ 	.word	0x00000000
        /*0060*/ 	.short	0x0000
        /*0062*/ 	.short	0x0000
        /*0064*/ 	.byte	0x00, 0xf5, 0x21, 0x00


	//----- nvinfo : EIATTR_SPARSE_MMA_MASK
	.align		4
.L_201:
        /*0068*/ 	.byte	0x03, 0x50
        /*006a*/ 	.short	0x0000


	//----- nvinfo : EIATTR_MAXREG_COUNT
	.align		4
        /*006c*/ 	.byte	0x03, 0x1b
        /*006e*/ 	.short	0x00ff


	//----- nvinfo : EIATTR_MERCURY_ISA_VERSION
	.align		4
        /*0070*/ 	.byte	0x03, 0x5f
        /*0072*/ 	.short	0x0101


	//----- nvinfo : EIATTR_VRC_CTA_INIT_COUNT
	.align		4
        /*0074*/ 	.byte	0x02, 0x4a
	.zero		1
	.zero		1


	//----- nvinfo : EIATTR_EXIT_INSTR_OFFSETS
	.align		4
        /*0078*/ 	.byte	0x04, 0x1c
        /*007a*/ 	.short	(.L_203 - .L_202)


	//   ....[0]....
.L_202:
        /*007c*/ 	.word	0x00000040


	//   ....[1]....
        /*0080*/ 	.word	0x00000070


	//   ....[2]....
        /*0084*/ 	.word	0x000009c0


	//----- nvinfo : EIATTR_CRS_STACK_SIZE
	.align		4
.L_203:
        /*0088*/ 	.byte	0x04, 0x1e
        /*008a*/ 	.short	(.L_205 - .L_204)
.L_204:
        /*008c*/ 	.word	0x00000000


	//----- nvinfo : EIATTR_CBANK_PARAM_SIZE
	.align		4
.L_205:
        /*0090*/ 	.byte	0x03, 0x19
        /*0092*/ 	.short	0x0024


	//----- nvinfo : EIATTR_PARAM_CBANK
	.align		4
        /*0094*/ 	.byte	0x04, 0x0a
        /*0096*/ 	.short	(.L_207 - .L_206)
	.align		4
.L_206:
        /*0098*/ 	.word	index@(.nv.constant0._Z12matrix_mul_1PfS_S_iii)
        /*009c*/ 	.short	0x0380
        /*009e*/ 	.short	0x0024


	//----- nvinfo : EIATTR_SW_WAR
	.align		4
.L_207:
        /*00a0*/ 	.byte	0x04, 0x36
        /*00a2*/ 	.short	(.L_209 - .L_208)
.L_208:
        /*00a4*/ 	.word	0x00000008
.L_209:


//--------------------- .nv.info._Z10matrix_mulPfS_S_iii --------------------------
	.section	.nv.info._Z10matrix_mulPfS_S_iii,"",@"SHT_CUDA_INFO"
	.sectionflags	@""
	.align	4


	//----- nvinfo : EIATTR_CUDA_API_VERSION
	.align		4
        /*0000*/ 	.byte	0x04, 0x37
        /*0002*/ 	.short	(.L_211 - .L_210)
.L_210:
        /*0004*/ 	.word	0x00000082


	//----- nvinfo : EIATTR_KPARAM_INFO
	.align		4
.L_211:
        /*0008*/ 	.byte	0x04, 0x17
        /*000a*/ 	.short	(.L_213 - .L_212)
.L_212:
        /*000c*/ 	.word	0x00000000
        /*0010*/ 	.short	0x0005
        /*0012*/ 	.short	0x0020
        /*0014*/ 	.byte	0x00, 0xf0, 0x11, 0x00


	//----- nvinfo : EIATTR_KPARAM_INFO
	.align		4
.L_213:
        /*0018*/ 	.byte	0x04, 0x17
        /*001a*/ 	.short	(.L_215 - .L_214)
.L_214:
        /*001c*/ 	.word	0x00000000
        /*0020*/ 	.short	0x0004
        /*0022*/ 	.short	0x001c
        /*0024*/ 	.byte	0x00, 0xf0, 0x11, 0x00


	//----- nvinfo : EIATTR_KPARAM_INFO
	.align		4
.L_215:
        /*0028*/ 	.byte	0x04, 0x17
        /*002a*/ 	.short	(.L_217 - .L_216)
.L_216:
        /*002c*/ 	.word	0x00000000
        /*0030*/ 	.short	0x0003
        /*0032*/ 	.short	0x0018
        /*0034*/ 	.byte	0x00, 0xf0, 0x11, 0x00


	//----- nvinfo : EIATTR_KPARAM_INFO
	.align		4
.L_217:
        /*0038*/ 	.byte	0x04, 0x17
        /*003a*/ 	.short	(.L_219 - .L_218)
.L_218:
        /*003c*/ 	.word	0x00000000
        /*0040*/ 	.short	0x0002
        /*0042*/ 	.short	0x0010
        /*0044*/ 	.byte	0x00, 0xf5, 0x21, 0x00


	//----- nvinfo : EIATTR_KPARAM_INFO
	.align		4
.L_219:
        /*0048*/ 	.byte	0x04, 0x17
        /*004a*/ 	.short	(.L_221 - .L_220)
.L_220:
        /*004c*/ 	.word	0x00000000
        /*0050*/ 	.short	0x0001
        /*0052*/ 	.short	0x0008
        /*0054*/ 	.byte	0x00, 0xf5, 0x21, 0x00


	//----- nvinfo : EIATTR_KPARAM_INFO
	.align		4
.L_221:
        /*0058*/ 	.byte	0x04, 0x17
        /*005a*/ 	.short	(.L_223 - .L_222)
.L_222:
        /*005c*/ 	.word	0x00000000
        /*0060*/ 	.short	0x0000
        /*0062*/ 	.short	0x0000
        /*0064*/ 	.byte	0x00, 0xf5, 0x21, 0x00


	//----- nvinfo : EIATTR_SPARSE_MMA_MASK
	.align		4
.L_223:
        /*0068*/ 	.byte	0x03, 0x50
        /*006a*/ 	.short	0x0000


	//----- nvinfo : EIATTR_MAXREG_COUNT
	.align		4
        /*006c*/ 	.byte	0x03, 0x1b
        /*006e*/ 	.short	0x00ff


	//----- nvinfo : EIATTR_MERCURY_ISA_VERSION
	.align		4
        /*0070*/ 	.byte	0x03, 0x5f
        /*0072*/ 	.short	0x0101


	//----- nvinfo : EIATTR_VRC_CTA_INIT_COUNT
	.align		4
        /*0074*/ 	.byte	0x02, 0x4a
	.zero		1
	.zero		1


	//----- nvinfo : EIATTR_EXIT_INSTR_OFFSETS
	.align		4
        /*0078*/ 	.byte	0x04, 0x1c
        /*007a*/ 	.short	(.L_225 - .L_224)


	//   ....[0]....
.L_224:
        /*007c*/ 	.word	0x00000250


	//   ....[1]....
        /*0080*/ 	.word	0x00000690


	//   ....[2]....
        /*0084*/ 	.word	0x00000880


	//   ....[3]....
        /*0088*/ 	.word	0x000009d0


	//   ....[4]....
        /*008c*/ 	.word	0x00000a80


	//----- nvinfo : EIATTR_CBANK_PARAM_SIZE
	.align		4
.L_225:
        /*0090*/ 	.byte	0x03, 0x19
        /*0092*/ 	.short	0x0024


	//----- nvinfo : EIATTR_PARAM_CBANK
	.align		4
        /*0094*/ 	.byte	0x04, 0x0a
        /*0096*/ 	.short	(.L_227 - .L_226)
	.align		4
.L_226:
        /*0098*/ 	.word	index@(.nv.constant0._Z10matrix_mulPfS_S_iii)
        /*009c*/ 	.short	0x0380
        /*009e*/ 	.short	0x0024


	//----- nvinfo : EIATTR_SW_WAR
	.align		4
.L_227:
        /*00a0*/ 	.byte	0x04, 0x36
        /*00a2*/ 	.short	(.L_229 - .L_228)
.L_228:
        /*00a4*/ 	.word	0x00000008
.L_229:


//--------------------- .nv.info._Z14hello_from_gpuv --------------------------
	.section	.nv.info._Z14hello_from_gpuv,"",@"SHT_CUDA_INFO"
	.sectionflags	@""
	.align	4


	//----- nvinfo : EIATTR_CUDA_API_VERSION
	.align		4
        /*0000*/ 	.byte	0x04, 0x37
        /*0002*/ 	.short	(.L_231 - .L_230)
.L_230:
        /*0004*/ 	.word	0x00000082


	//----- nvinfo : EIATTR_SPARSE_MMA_MASK
	.align		4
.L_231:
        /*0008*/ 	.byte	0x03, 0x50
        /*000a*/ 	.short	0x0000


	//----- nvinfo : EIATTR_MAXREG_COUNT
	.align		4
        /*000c*/ 	.byte	0x03, 0x1b
        /*000e*/ 	.short	0x00ff


	//----- nvinfo : EIATTR_EXTERNS
	.align		4
        /*0010*/ 	.byte	0x04, 0x0f
        /*0012*/ 	.short	(.L_233 - .L_232)


	//   ....[0]....
	.align		4
.L_232:
        /*0014*/ 	.word	index@(vprintf)


	//----- nvinfo : EIATTR_MERCURY_ISA_VERSION
	.align		4
.L_233:
        /*0018*/ 	.byte	0x03, 0x5f
        /*001a*/ 	.short	0x0101


	//----- nvinfo : EIATTR_VRC_CTA_INIT_COUNT
	.align		4
        /*001c*/ 	.byte	0x02, 0x4a
	.zero		1
	.zero		1


	//----- nvinfo : EIATTR_SYSCALL_OFFSETS
	.align		4
        /*0020*/ 	.byte	0x04, 0x46
        /*0022*/ 	.short	(.L_235 - .L_234)


	//   ....[0]....
.L_234:
        /*0024*/ 	.word	0x00000080


	//----- nvinfo : EIATTR_EXIT_INSTR_OFFSETS
	.align		4
.L_235:
        /*0028*/ 	.byte	0x04, 0x1c
        /*002a*/ 	.short	(.L_237 - .L_236)


	//   ....[0]....
.L_236:
        /*002c*/ 	.word	0x00000090


	//----- nvinfo : EIATTR_SW_WAR
	.align		4
.L_237:
        /*0030*/ 	.byte	0x04, 0x36
        /*0032*/ 	.short	(.L_239 - .L_238)
.L_238:
        /*0034*/ 	.word	0x00000008
.L_239:


//--------------------- .nv.callgraph             --------------------------
	.section	.nv.callgraph,"",@"SHT_CUDA_CALLGRAPH"
	.align	4
	.sectionentsize	8
	.align		4
        /*0000*/ 	.word	0x00000000
	.align		4
        /*0004*/ 	.word	0xffffffff
	.align		4
        /*0008*/ 	.word	index@(_Z14hello_from_gpuv)
	.align		4
        /*000c*/ 	.word	index@(vprintf)
	.align		4
        /*0010*/ 	.word	0x00000000
	.align		4
        /*0014*/ 	.word	0xfffffffe
	.align		4
        /*0018*/ 	.word	0x00000000
	.align		4
        /*001c*/ 	.word	0xfffffffd
	.align		4
        /*0020*/ 	.word	0x00000000
	.align		4
        /*0024*/ 	.word	0xfffffffc


//--------------------- .nv.constant4             --------------------------
	.section	.nv.constant4,"a",@progbits
	.align	8
	.align		8
.nv.constant4:
        /*0000*/ 	.dword	threadnx
	.align		8
        /*0008*/ 	.dword	$str
	.align		8
        /*0010*/ 	.dword	vprintf


//--------------------- .text._Z20trans01_matrix_mul_2PfS_S_iii --------------------------
	.section	.text._Z20trans01_matrix_mul_2PfS_S_iii,"ax",@progbits
	.align	128
        .global         _Z20trans01_matrix_mul_2PfS_S_iii
        .type           _Z20trans01_matrix_mul_2PfS_S_iii,@function
        .size           _Z20trans01_matrix_mul_2PfS_S_iii,(.L_x_71 - _Z20trans01_matrix_mul_2PfS_S_iii)
        .other          _Z20trans01_matrix_mul_2PfS_S_iii,@"STO_CUDA_ENTRY STV_DEFAULT"
_Z20trans01_matrix_mul_2PfS_S_iii:
.text._Z20trans01_matrix_mul_2PfS_S_iii:
[----:B------:R-:W-:Y:S01]  /*0000*/  LDC R1, c[0x0][0x37c] ;  /* 0x0000df00ff017b82 */ /* 0x000fe20000000800 */
[----:B------:R-:W0:Y:S01]  /*0010*/  LDCU UR7, c[0x0][0x3a0] ;  /* 0x00007400ff0777ac */ /* 0x000e220008000800 */
[----:B------:R-:W1:Y:S01]  /*0020*/  LDCU.64 UR8, c[0x0][0x358] ;  /* 0x00006b00ff0877ac */ /* 0x000e620008000a00 */
[----:B------:R-:W-:Y:S01]  /*0030*/  UMOV UR4, URZ ;  /* 0x000000ff00047c82 */ /* 0x000fe20008000000 */
[----:B------:R-:W-:Y:S01]  /*0040*/  UMOV UR5, URZ ;  /* 0x000000ff00057c82 */ /* 0x000fe20008000000 */
[----:B0-----:R-:W-:-:S09]  /*0050*/  UISETP.GE.AND UP0, UPT, UR7, 0x1, UPT ;  /* 0x000000010700788c */ /* 0x001fd2000bf06270 */
[----:B-1----:R-:W-:Y:S05]  /*0060*/  BRA.U !UP0, `(.L_x_0) ;  /* 0x0000000508747547 */ /* 0x002fea000b800000 */
[----:B------:R-:W-:Y:S02]  /*0070*/  UISETP.GE.U32.AND UP0, UPT, UR7, 0x61, UPT ;  /* 0x000000610700788c */ /* 0x000fe4000bf06070 */
[----:B------:R-:W-:-:S04]  /*0080*/  UIADD3 UR4, UPT, UPT, UR7, -0x1, URZ ;  /* 0xffffffff07047890 */ /* 0x000fc8000fffe0ff */
[----:B------:R-:W-:-:S04]  /*0090*/  ULEA.HI UR4, UR4, 0x1, URZ, 0x1b ;  /* 0x0000000104047891 */ /* 0x000fc8000f8fd8ff */
[----:B------:R-:W-:Y:S01]  /*00a0*/  ULOP3.LUT UR6, UR4, 0x3, URZ, 0xc0, !UPT ;  /* 0x0000000304067892 */ /* 0x000fe2000f8ec0ff */
[----:B------:R-:W-:Y:S11]  /*00b0*/  BRA.U !UP0, `(.L_x_1) ;  /* 0x0000000508387547 */ /* 0x000ff6000b800000 */
[----:B------:R-:W-:-:S04]  /*00c0*/  ULOP3.LUT UR4, UR4, 0xffffffc, URZ, 0xc0, !UPT ;  /* 0x0ffffffc04047892 */ /* 0x000fc8000f8ec0ff */
[----:B------:R-:W-:-:S04]  /*00d0*/  UIADD3 UR4, UPT, UPT, -UR4, URZ, URZ ;  /* 0x000000ff04047290 */ /* 0x000fc8000fffe1ff */
[----:B------:R-:W-:-:S09]  /*00e0*/  UISETP.GE.AND UP0, UPT, UR4, URZ, UPT ;  /* 0x000000ff0400728c */ /* 0x000fd2000bf06270 */
[----:B------:R-:W-:Y:S05]  /*00f0*/  BRA.U UP0, `(.L_x_2) ;  /* 0x0000000100fc7547 */ /* 0x000fea000b800000 */
[----:B------:R-:W-:Y:S02]  /*0100*/  UIADD3 UR5, UPT, UPT, -UR4, URZ, URZ ;  /* 0x000000ff04057290 */ /* 0x000fe4000fffe1ff */
[----:B------:R-:W-:Y:S02]  /*0110*/  UPLOP3.LUT UP0, UPT, UPT, UPT, UPT, 0x80, 0x8 ;  /* 0x000000000008789c */ /* 0x000fe40003f0f070 */
[----:B------:R-:W-:-:S09]  /*0120*/  UISETP.GT.AND UP1, UPT, UR5, 0xc, UPT ;  /* 0x0000000c0500788c */ /* 0x000fd2000bf24270 */
[----:B------:R-:W-:Y:S05]  /*0130*/  BRA.U !UP1, `(.L_x_3) ;  /* 0x0000000109907547 */ /* 0x000fea000b800000 */
[----:B------:R-:W-:-:S11]  /*0140*/  UPLOP3.LUT UP0, UPT, UPT, UPT, UPT, 0x40, 0x4 ;  /* 0x000000000004789c */ /* 0x000fd60003f0e870 */
.L_x_4:
[----:B------:R-:W-:Y:S01]  /*0150*/  BAR.SYNC.DEFER_BLOCKING 0x0 ;  /* 0x0000000000007b1d */ /* 0x000fe20000010000 */
[----:B------:R-:W-:-:S04]  /*0160*/  UIADD3 UR4, UPT, UPT, UR4, 0x10, URZ ;  /* 0x0000001004047890 */ /* 0x000fc8000fffe0ff */
[----:B------:R-:W-:-:S03]  /*0170*/  UISETP.GE.AND UP1, UPT, UR4, -0xc, UPT ;  /* 0xfffffff40400788c */ /* 0x000fc6000bf26270 */
[----:B------:R-:W-:Y:S08]  /*0180*/  BAR.SYNC.DEFER_BLOCKING 0x0 ;  /* 0x0000000000007b1d */ /* 0x000ff00000010000 */
        /* <DEDUP_REMOVED lines=29> */
[----:B------:R-:W-:Y:S06]  /*0360*/  BAR.SYNC.DEFER_BLOCKING 0x0 ;  /* 0x0000000000007b1d */ /* 0x000fec0000010000 */
[----:B------:R-:W-:Y:S05]  /*0370*/  BRA.U !UP1, `(.L_x_4) ;  /* 0xfffffffd09747547 */ /* 0x000fea000b83ffff */
.L_x_3:
[----:B------:R-:W-:-:S04]  /*0380*/  UIADD3 UR5, UPT, UPT, -UR4, URZ, URZ ;  /* 0x000000ff04057290 */ /* 0x000fc8000fffe1ff */
[----:B------:R-:W-:-:S09]  /*0390*/  UISETP.GT.AND UP1, UPT, UR5, 0x4, UPT ;  /* 0x000000040500788c */ /* 0x000fd2000bf24270 */
[----:B------:R-:W-:Y:S05]  /*03a0*/  BRA.U !UP1, `(.L_x_5) ;  /* 0x0000000109487547 */ /* 0x000fea000b800000 */
[----:B------:R-:W-:Y:S01]  /*03b0*/  BAR.SYNC.DEFER_BLOCKING 0x0 ;  /* 0x0000000000007b1d */ /* 0x000fe20000010000 */
[----:B------:R-:W-:Y:S02]  /*03c0*/  UIADD3 UR4, UPT, UPT, UR4, 0x8, URZ ;  /* 0x0000000804047890 */ /* 0x000fe4000fffe0ff */
[----:B------:R-:W-:-:S05]  /*03d0*/  UPLOP3.LUT UP0, UPT, UPT, UPT, UPT, 0x40, 0x4 ;  /* 0x000000000004789c */ /* 0x000fca0003f0e870 */
        /* <DEDUP_REMOVED lines=15> */
.L_x_5:
[----:B------:R-:W-:-:S09]  /*04d0*/  UISETP.NE.OR UP0, UPT, UR4, URZ, UP0 ;  /* 0x000000ff0400728c */ /* 0x000fd20008705670 */
[----:B------:R-:W-:Y:S05]  /*04e0*/  BRA.U !UP0, `(.L_x_1) ;  /* 0x00000001082c7547 */ /* 0x000fea000b800000 */
.L_x_2:
[----:B------:R-:W-:Y:S01]  /*04f0*/  BAR.SYNC.DEFER_BLOCKING 0x0 ;  /* 0x0000000000007b1d */ /* 0x000fe20000010000 */
[----:B------:R-:W-:-:S04]  /*0500*/  UIADD3 UR4, UPT, UPT, UR4, 0x4, URZ ;  /* 0x0000000404047890 */ /* 0x000fc8000fffe0ff */
[----:B------:R-:W-:-:S03]  /*0510*/  UISETP.NE.AND UP0, UPT, UR4, URZ, UPT ;  /* 0x000000ff0400728c */ /* 0x000fc6000bf05270 */
[----:B------:R-:W-:Y:S08]  /*0520*/  BAR.SYNC.DEFER_BLOCKING 0x0 ;  /* 0x0000000000007b1d */ /* 0x000ff00000010000 */
[----:B------:R-:W-:Y:S08]  /*0530*/  BAR.SYNC.DEFER_BLOCKING 0x0 ;  /* 0x0000000000007b1d */ /* 0x000ff00000010000 */
[----:B------:R-:W-:Y:S08]  /*0540*/  BAR.SYNC.DEFER_BLOCKING 0x0 ;  /* 0x0000000000007b1d */ /* 0x000ff00000010000 */
[----:B------:R-:W-:Y:S08]  /*0550*/  BAR.SYNC.DEFER_BLOCKING 0x0 ;  /* 0x0000000000007b1d */ /* 0x000ff00000010000 */
[----:B------:R-:W-:Y:S08]  /*0560*/  BAR.SYNC.DEFER_BLOCKING 0x0 ;  /* 0x0000000000007b1d */ /* 0x000ff00000010000 */
[----:B------:R-:W-:Y:S08]  /*0570*/  BAR.SYNC.DEFER_BLOCKING 0x0 ;  /* 0x0000000000007b1d */ /* 0x000ff00000010000 */
[----:B------:R-:W-:Y:S06]  /*0580*/  BAR.SYNC.DEFER_BLOCKING 0x0 ;  /* 0x0000000000007b1d */ /* 0x000fec0000010000 */
[----:B------:R-:W-:Y:S05]  /*0590*/  BRA.U UP0, `(.L_x_2) ;  /* 0xfffffffd00d47547 */ /* 0x000fea000b83ffff */
.L_x_1:
[----:B------:R-:W-:Y:S01]  /*05a0*/  UISETP.NE.AND UP0, UPT, UR6, URZ, UPT ;  /* 0x000000ff0600728c */ /* 0x000fe2000bf05270 */
[----:B------:R-:W-:Y:S01]  /*05b0*/  UMOV UR4, 0x0 ;  /* 0x0000000000047882 */ /* 0x000fe20000000000 */
[----:B------:R-:W-:-:S07]  /*05c0*/  UMOV UR5, 0x7ff80000 ;  /* 0x7ff8000000057882 */ /* 0x000fce0000000000 */
[----:B------:R-:W-:Y:S05]  /*05d0*/  BRA.U !UP0, `(.L_x_0) ;  /* 0x0000000108187547 */ /* 0x000fea000b800000 */
[----:B------:R-:W-:-:S12]  /*05e0*/  UIADD3 UR6, UPT, UPT, -UR6, URZ, URZ ;  /* 0x000000ff06067290 */ /* 0x000fd8000fffe1ff */
.L_x_6:
[----:B------:R-:W-:Y:S01]  /*05f0*/  BAR.SYNC.DEFER_BLOCKING 0x0 ;  /* 0x0000000000007b1d */ /* 0x000fe20000010000 */
[----:B------:R-:W-:-:S04]  /*0600*/  UIADD3 UR6, UPT, UPT, UR6, 0x1, URZ ;  /* 0x0000000106067890 */ /* 0x000fc8000fffe0ff */
[----:B------:R-:W-:-:S03]  /*0610*/  UISETP.NE.AND UP0, UPT, UR6, URZ, UPT ;  /* 0x000000ff0600728c */ /* 0x000fc6000bf05270 */
[----:B------:R-:W-:Y:S06]  /*0620*/  BAR.SYNC.DEFER_BLOCKING 0x0 ;  /* 0x0000000000007b1d */ /* 0x000fec0000010000 */
[----:B------:R-:W-:Y:S05]  /*0630*/  BRA.U UP0, `(.L_x_6) ;  /* 0xfffffffd00ec7547 */ /* 0x000fea000b83ffff */
.L_x_0:
[----:B------:R-:W0:Y:S01]  /*0640*/  S2R R5, SR_CTAID.Y ;  /* 0x0000000000057919 */ /* 0x000e220000002600 */
[----:B------:R-:W1:Y:S01]  /*0650*/  LDCU.64 UR6, c[0x0][0x398] ;  /* 0x00007300ff0677ac */ /* 0x000e620008000a00 */
[----:B------:R-:W0:Y:S01]  /*0660*/  S2R R2, SR_TID.Y ;  /* 0x0000000000027919 */ /* 0x000e220000002200 */
[----:B------:R-:W2:Y:S01]  /*0670*/  S2R R0, SR_CTAID.X ;  /* 0x0000000000007919 */ /* 0x000ea20000002500 */
[----:B------:R-:W2:Y:S01]  /*0680*/  S2R R3, SR_TID.X ;  /* 0x0000000000037919 */ /* 0x000ea20000002100 */
[----:B0-----:R-:W-:-:S04]  /*0690*/  LEA R5, R5, R2, 0x5 ;  /* 0x0000000205057211 */ /* 0x001fc800078e28ff */
[----:B-1----:R-:W-:Y:S02]  /*06a0*/  ISETP.GE.AND P0, PT, R5, UR7, PT ;  /* 0x0000000705007c0c */ /* 0x002fe4000bf06270 */
[----:B--2---:R-:W-:-:S04]  /*06b0*/  LEA R0, R0, R3, 0x5 ;  /* 0x0000000300007211 */ /* 0x004fc800078e28ff */
[----:B------:R-:W-:-:S13]  /*06c0*/  ISETP.GE.OR P0, PT, R0, UR6, P0 ;  /* 0x0000000600007c0c */ /* 0x000fda0008706670 */
[----:B------:R-:W-:Y:S05]  /*06d0*/  @P0 EXIT ;  /* 0x000000000000094d */ /* 0x000fea0003800000 */
[----:B------:R-:W0:Y:S01]  /*06e0*/  LDC.64 R2, c[0x0][0x390] ;  /* 0x0000e400ff027b82 */ /* 0x000e220000000a00 */
[----:B------:R-:W-:-:S04]  /*06f0*/  IMAD R5, R0, UR7, R5 ;  /* 0x0000000700057c24 */ /* 0x000fc8000f8e0205 */
[----:B0-----:R-:W-:-:S05]  /*0700*/  IMAD.WIDE R2, R5, 0x4, R2 ;  /* 0x0000000405027825 */ /* 0x001fca00078e0202 */
[----:B------:R-:W2:Y:S02]  /*0710*/  LDG.E R0, desc[UR8][R2.64] ;  /* 0x0000000802007981 */ /* 0x000ea4000c1e1900 */
[----:B--2---:R-:W0:Y:S02]  /*0720*/  F2F.F64.F32 R4, R0 ;  /* 0x0000000000047310 */ /* 0x004e240000201800 */
[----:B0-----:R-:W-:-:S10]  /*0730*/  DADD R4, R4, UR4 ;  /* 0x0000000404047e29 */ /* 0x001fd40008000000 */
[----:B------:R-:W0:Y:S02]  /*0740*/  F2F.F32.F64 R5, R4 ;  /* 0x0000000400057310 */ /* 0x000e240000301000 */
[----:B0-----:R-:W-:Y:S01]  /*0750*/  STG.E desc[UR8][R2.64], R5 ;  /* 0x0000000502007986 */ /* 0x001fe2000c101908 */
[----:B------:R-:W-:Y:S05]  /*0760*/  EXIT ;  /* 0x000000000000794d */ /* 0x000fea0003800000 */
.L_x_7:
[----:B------:R-:W-:-:S00]  /*0770*/  BRA `(.L_x_7) ;  /* 0xfffffffc00fc7947 */ /* 0x000fc0000383ffff */
[----:B------:R-:W-:-:S00]  /*0780*/  NOP ;  /* 0x0000000000007918 */ /* 0x000fc00000000000 */
[----:B------:R-:W-:-:S00]  /*0790*/  NOP ;  /* 0x0000000000007918 */ /* 0x000fc00000000000 */
[----:B------:R-:W-:-:S00]  /*07a0*/  NOP ;  /* 0x0000000000007918 */ /* 0x000fc00000000000 */
[----:B------:R-:W-:-:S00]  /*07b0*/  NOP ;  /* 0x0000000000007918 */ /* 0x000fc00000000000 */
[----:B------:R-:W-:-:S00]  /*07c0*/  NOP ;  /* 0x0000000000007918 */ /* 0x000fc00000000000 */
[----:B------:R-:W-:-:S00]  /*07d0*/  NOP ;  /* 0x0000000000007918 */ /* 0x000fc00000000000 */
[----:B------:R-:W-:-:S00]  /*07e0*/  NOP ;  /* 0x0000000000007918 */ /* 0x000fc00000000000 */
[----:B------:R-:W-:-:S00]  /*07f0*/  NOP ;  /* 0x0000000000007918 */ /* 0x000fc00000000000 */
.L_x_71:


//--------------------- .text._Z20trans01_matrix_mul_1PfS_S_iii --------------------------
	.section	.text._Z20trans01_matrix_mul_1PfS_S_iii,"ax",@progbits
	.align	128
        .global         _Z20trans01_matrix_mul_1PfS_S_iii
        .type           _Z20trans01_matrix_mul_1PfS_S_iii,@function
        .size           _Z20trans01_matrix_mul_1PfS_S_iii,(.L_x_72 - _Z20trans01_matrix_mul_1PfS_S_iii)
        .other          _Z20trans01_matrix_mul_1PfS_S_iii,@"STO_CUDA_ENTRY STV_DEFAULT"
_Z20trans01_matrix_mul_1PfS_S_iii:
.text._Z20trans01_matrix_mul_1PfS_S_iii:
[----:B------:R-:W-:Y:S01]  /*0000*/  LDC R1, c[0x0][0x37c] ;  /* 0x0000df00ff017b82 */ /* 0x000fe20000000800 */
[----:B------:R-:W0:Y:S01]  /*0010*/  LDCU UR7, c[0x0][0x3a0] ;  /* 0x00007400ff0777ac */ /* 0x000e220008000800 */
[----:B------:R-:W1:Y:S01]  /*0020*/  S2R R3, SR_TID.Y ;  /* 0x0000000000037919 */ /* 0x000e620000002200 */
[----:B------:R-:W-:Y:S01]  /*0030*/  CS2R R6, SRZ ;  /* 0x0000000000067805 */ /* 0x000fe2000001ff00 */
[----:B------:R-:W2:Y:S01]  /*0040*/  LDCU.64 UR8, c[0x0][0x358] ;  /* 0x00006b00ff0877ac */ /* 0x000ea20008000a00 */
[----:B------:R-:W3:Y:S01]  /*0050*/  S2R R0, SR_CTAID.Y ;  /* 0x0000000000007919 */ /* 0x000ee20000002600 */
[----:B------:R-:W4:Y:S01]  /*0060*/  S2R R21, SR_TID.X ;  /* 0x0000000000157919 */ /* 0x000f220000002100 */
[----:B------:R-:W1:Y:S01]  /*0070*/  S2R R2, SR_CTAID.X ;  /* 0x0000000000027919 */ /* 0x000e620000002500 */
[----:B0-----:R-:W-:-:S09]  /*0080*/  UISETP.GE.AND UP0, UPT, UR7, 0x1, UPT ;  /* 0x000000010700788c */ /* 0x001fd2000bf06270 */
[----:B--2---:R-:W-:Y:S05]  /*0090*/  BRA.U !UP0, `(.L_x_8) ;  /* 0x0000000908647547 */ /* 0x004fea000b800000 */
[----:B------:R-:W0:Y:S01]  /*00a0*/  S2UR UR6, SR_CgaCtaId ;  /* 0x00000000000679c3 */ /* 0x000e220000008800 */
[----:B------:R-:W-:Y:S01]  /*00b0*/  UMOV UR4, 0x400 ;  /* 0x0000040000047882 */ /* 0x000fe20000000000 */
[----:B-1--4-:R-:W-:Y:S01]  /*00c0*/  LEA R30, R2, R21, 0x5 ;  /* 0x00000015021e7211 */ /* 0x012fe200078e28ff */
[----:B------:R-:W-:Y:S01]  /*00d0*/  UIADD3 UR5, UPT, UPT, UR4, 0x1000, URZ ;  /* 0x0000100004057890 */ /* 0x000fe2000fffe0ff */
[-C--:B---3--:R-:W-:Y:S02]  /*00e0*/  LEA R28, R0, R3.reuse, 0x5 ;  /* 0x00000003001c7211 */ /* 0x088fe400078e28ff */
[----:B------:R-:W-:Y:S02]  /*00f0*/  CS2R R6, SRZ ;  /* 0x0000000000067805 */ /* 0x000fe4000001ff00 */
[----:B------:R-:W-:Y:S01]  /*0100*/  MOV R20, R3 ;  /* 0x0000000300147202 */ /* 0x000fe20000000f00 */
[--C-:B------:R-:W-:Y:S01]  /*0110*/  IMAD R23, R30, UR7, R3.reuse ;  /* 0x000000071e177c24 */ /* 0x100fe2000f8e0203 */
[----:B------:R-:W1:Y:S01]  /*0120*/  LDCU UR12, c[0x0][0x3a0] ;  /* 0x00007400ff0c77ac */ /* 0x000e620008000800 */
[----:B------:R-:W-:Y:S01]  /*0130*/  IMAD R22, R28, UR7, R3 ;  /* 0x000000071c167c24 */ /* 0x000fe2000f8e0203 */
[----:B------:R-:W2:Y:S01]  /*0140*/  LDCU UR10, c[0x0][0x398] ;  /* 0x00007300ff0a77ac */ /* 0x000ea20008000800 */
[----:B------:R-:W3:Y:S01]  /*0150*/  LDCU UR11, c[0x0][0x39c] ;  /* 0x00007380ff0b77ac */ /* 0x000ee20008000800 */
[----:B0-----:R-:W-:-:S02]  /*0160*/  ULEA UR4, UR6, UR4, 0x18 ;  /* 0x0000000406047291 */ /* 0x001fc4000f8ec0ff */
[----:B------:R-:W-:-:S04]  /*0170*/  ULEA UR5, UR6, UR5, 0x18 ;  /* 0x0000000506057291 */ /* 0x000fc8000f8ec0ff */
[C---:B------:R-:W-:Y:S01]  /*0180*/  LEA R29, R21.reuse, UR4, 0x7 ;  /* 0x00000004151d7c11 */ /* 0x040fe2000f8e38ff */
[----:B------:R-:W-:Y:S01]  /*0190*/  UMOV UR4, URZ ;  /* 0x000000ff00047c82 */ /* 0x000fe20008000000 */
[----:B------:R-:W-:Y:S02]  /*01a0*/  LEA R26, R21, UR5, 0x7 ;  /* 0x00000005151a7c11 */ /* 0x000fe4000f8e38ff */
[----:B------:R-:W-:Y:S02]  /*01b0*/  LEA R27, R3, R29, 0x2 ;  /* 0x0000001d031b7211 */ /* 0x000fe400078e10ff */
[-C--:B------:R-:W-:Y:S02]  /*01c0*/  LEA R25, R21, R26.reuse, 0x2 ;  /* 0x0000001a15197211 */ /* 0x080fe400078e10ff */
[----:B-123--:R-:W-:-:S07]  /*01d0*/  LEA R24, R3, R26, 0x2 ;  /* 0x0000001a03187211 */ /* 0x00efce00078e10ff */
.L_x_9:
[----:B------:R-:W-:Y:S01]  /*01e0*/  ISETP.GE.AND P0, PT, R20, UR12, PT ;  /* 0x0000000c14007c0c */ /* 0x000fe2000bf06270 */
[----:B------:R-:W0:Y:S01]  /*01f0*/  LDC.64 R8, c[0x0][0x380] ;  /* 0x0000e000ff087b82 */ /* 0x000e220000000a00 */
[----:B------:R-:W-:Y:S02]  /*0200*/  HFMA2 R32, -RZ, RZ, 0, 0 ;  /* 0x00000000ff207431 */ /* 0x000fe400000001ff */
[----:B------:R-:W-:Y:S02]  /*0210*/  ISETP.GE.OR P1, PT, R28, UR11, P0 ;  /* 0x0000000b1c007c0c */ /* 0x000fe40008726670 */
[----:B------:R-:W-:-:S11]  /*0220*/  ISETP.GE.OR P0, PT, R30, UR10, P0 ;  /* 0x0000000a1e007c0c */ /* 0x000fd60008706670 */
[----:B------:R-:W1:Y:S01]  /*0230*/  @!P1 LDC.64 R4, c[0x0][0x388] ;  /* 0x0000e200ff049b82 */ /* 0x000e620000000a00 */
[----:B0-----:R-:W-:-:S05]  /*0240*/  IMAD.WIDE R8, R23, 0x4, R8 ;  /* 0x0000000417087825 */ /* 0x001fca00078e0208 */
[----:B------:R-:W2:Y:S01]  /*0250*/  @!P0 LDG.E R32, desc[UR8][R8.64] ;  /* 0x0000000808208981 */ /* 0x000ea2000c1e1900 */
[----:B-1----:R-:W-:-:S06]  /*0260*/  @!P1 IMAD.WIDE.U32 R10, R22, 0x4, R4 ;  /* 0x00000004160a9825 */ /* 0x002fcc00078e0004 */
[----:B------:R-:W3:Y:S04]  /*0270*/  @!P1 LDG.E R11, desc[UR8][R10.64] ;  /* 0x000000080a0b9981 */ /* 0x000ee8000c1e1900 */
[----:B--2---:R-:W-:Y:S04]  /*0280*/  STS [R27], R32 ;  /* 0x000000201b007388 */ /* 0x004fe80000000800 */
[----:B---3--:R-:W-:Y:S04]  /*0290*/  @!P1 STS [R24], R11 ;  /* 0x0000000b18009388 */ /* 0x008fe80000000800 */
[----:B------:R-:W-:Y:S01]  /*02a0*/  @P1 STS [R25], RZ ;  /* 0x000000ff19001388 */ /* 0x000fe20000000800 */
[----:B------:R-:W-:Y:S06]  /*02b0*/  BAR.SYNC.DEFER_BLOCKING 0x0 ;  /* 0x0000000000007b1d */ /* 0x000fec0000010000 */
[----:B------:R-:W-:Y:S04]  /*02c0*/  LDS.128 R12, [R29] ;  /* 0x000000001d0c7984 */ /* 0x000fe80000000c00 */
[----:B------:R-:W0:Y:S02]  /*02d0*/  LDS.128 R16, [R26] ;  /* 0x000000001a107984 */ /* 0x000e240000000c00 */
[----:B0-----:R-:W-:-:S04]  /*02e0*/  FMUL R16, R12, R16 ;  /* 0x000000100c107220 */ /* 0x001fc80000400000 */
[----:B------:R-:W0:Y:S01]  /*02f0*/  F2F.F64.F32 R4, R16 ;  /* 0x0000001000047310 */ /* 0x000e220000201800 */
[----:B------:R-:W-:Y:S01]  /*0300*/  FMUL R31, R13, R17 ;  /* 0x000000110d1f7220 */ /* 0x000fe20000400000 */
[----:B------:R-:W-:-:S06]  /*0310*/  FMUL R18, R14, R18 ;  /* 0x000000120e127220 */ /* 0x000fcc0000400000 */
[----:B------:R-:W1:Y:S01]  /*0320*/  F2F.F64.F32 R8, R31 ;  /* 0x0000001f00087310 */ /* 0x000e620000201800 */
[----:B0-----:R-:W-:-:S07]  /*0330*/  DADD R4, R4, R6 ;  /* 0x0000000004047229 */ /* 0x001fce0000000006 */
[----:B------:R-:W0:Y:S01]  /*0340*/  F2F.F64.F32 R12, R18 ;  /* 0x00000012000c7310 */ /* 0x000e220000201800 */
[----:B-1----:R-:W-:Y:S02]  /*0350*/  DADD R8, R4, R8 ;  /* 0x0000000004087229 */ /* 0x002fe40000000008 */
[----:B------:R-:W-:Y:S06]  /*0360*/  LDS.128 R4, [R29+0x10] ;  /* 0x000010001d047984 */ /* 0x000fec0000000c00 */
[----:B0-----:R-:W-:Y:S02]  /*0370*/  DADD R12, R8, R12 ;  /* 0x00000000080c7229 */ /* 0x001fe4000000000c */
[----:B------:R-:W0:Y:S01]  /*0380*/  LDS.128 R8, [R26+0x10] ;  /* 0x000010001a087984 */ /* 0x000e220000000c00 */
[----:B------:R-:W-:-:S06]  /*0390*/  FMUL R17, R15, R19 ;  /* 0x000000130f117220 */ /* 0x000fcc0000400000 */
[----:B------:R-:W1:Y:S02]  /*03a0*/  F2F.F64.F32 R16, R17 ;  /* 0x0000001100107310 */ /* 0x000e640000201800 */
[----:B-1----:R-:W-:Y:S01]  /*03b0*/  DADD R12, R12, R16 ;  /* 0x000000000c0c7229 */ /* 0x002fe20000000010 */
[----:B------:R-:W-:Y:S01]  /*03c0*/  LDS.128 R16, [R26+0x20] ;  /* 0x000020001a107984 */ /* 0x000fe20000000c00 */
[----:B0-----:R-:W-:-:S04]  /*03d0*/  FMUL R32, R4, R8 ;  /* 0x0000000804207220 */ /* 0x001fc80000400000 */
[----:B------:R-:W0:Y:S01]  /*03e0*/  F2F.F64.F32 R14, R32 ;  /* 0x00000020000e7310 */ /* 0x000e220000201800 */
[----:B------:R-:W-:-:S07]  /*03f0*/  FMUL R31, R5, R9 ;  /* 0x00000009051f7220 */ /* 0x000fce0000400000 */
[----:B------:R-:W1:Y:S01]  /*0400*/  F2F.F64.F32 R8, R31 ;  /* 0x0000001f00087310 */ /* 0x000e620000201800 */
[----:B0-----:R-:W-:-:S08]  /*0410*/  DADD R14, R12, R14 ;  /* 0x000000000c0e7229 */ /* 0x001fd0000000000e */
[----:B-1----:R-:W-:Y:S02]  /*0420*/  DADD R8, R14, R8 ;  /* 0x000000000e087229 */ /* 0x002fe40000000008 */
[----:B------:R-:W0:Y:S01]  /*0430*/  LDS.128 R12, [R29+0x20] ;  /* 0x000020001d0c7984 */ /* 0x000e220000000c00 */
[----:B------:R-:W-:-:S04]  /*0440*/  FMUL R10, R6, R10 ;  /* 0x0000000a060a7220 */ /* 0x000fc80000400000 */
[----:B------:R-:W1:Y:S01]  /*0450*/  F2F.F64.F32 R4, R10 ;  /* 0x0000000a00047310 */ /* 0x000e620000201800 */
[----:B------:R-:W-:Y:S01]  /*0460*/  FMUL R11, R7, R11 ;  /* 0x0000000b070b7220 */ /* 0x000fe20000400000 */
[----:B-1----:R-:W-:-:S06]  /*0470*/  DADD R4, R8, R4 ;  /* 0x0000000008047229 */ /* 0x002fcc0000000004 */
[----:B------:R-:W1:Y:S01]  /*0480*/  F2F.F64.F32 R8, R11 ;  /* 0x0000000b00087310 */ /* 0x000e620000201800 */
[----:B0-----:R-:W-:-:S07]  /*0490*/  FMUL R16, R12, R16 ;  /* 0x000000100c107220 */ /* 0x001fce0000400000 */
[----:B------:R-:W0:Y:S01]  /*04a0*/  F2F.F64.F32 R6, R16 ;  /* 0x0000001000067310 */ /* 0x000e220000201800 */
[----:B------:R-:W-:Y:S01]  /*04b0*/  FMUL R31, R13, R17 ;  /* 0x000000110d1f7220 */ /* 0x000fe20000400000 */
[----:B-1----:R-:W-:Y:S01]  /*04c0*/  DADD R4, R4, R8 ;  /* 0x0000000004047229 */ /* 0x002fe20000000008 */
[----:B------:R-:W-:-:S05]  /*04d0*/  FMUL R18, R14, R18 ;  /* 0x000000120e127220 */ /* 0x000fca0000400000 */
[----:B------:R-:W1:Y:S02]  /*04e0*/  F2F.F64.F32 R8, R31 ;  /* 0x0000001f00087310 */ /* 0x000e640000201800 */
[----:B0-----:R-:W-:-:S06]  /*04f0*/  DADD R6, R4, R6 ;  /* 0x0000000004067229 */ /* 0x001fcc0000000006 */
[----:B------:R-:W0:Y:S02]  /*0500*/  F2F.F64.F32 R12, R18 ;  /* 0x00000012000c7310 */ /* 0x000e240000201800 */
[----:B-1----:R-:W-:Y:S02]  /*0510*/  DADD R8, R6, R8 ;  /* 0x0000000006087229 */ /* 0x002fe40000000008 */
[----:B------:R-:W-:Y:S06]  /*0520*/  LDS.128 R4, [R29+0x30] ;  /* 0x000030001d047984 */ /* 0x000fec0000000c00 */
[----:B0-----:R-:W-:-:S02]  /*0530*/  DADD R12, R8, R12 ;  /* 0x00000000080c7229 */ /* 0x001fc4000000000c */
        /* <DEDUP_REMOVED lines=60> */
[----:B0-----:R-:W-:-:S05]  /*0900*/  FMUL R19, R4, R8 ;  /* 0x0000000804137220 */ /* 0x001fca0000400000 */
[----:B------:R-:W0:Y:S01]  /*0910*/  F2F.F64.F32 R14, R19 ;  /* 0x00000013000e7310 */ /* 0x000e220000201800 */
[----:B------:R-:W-:Y:S01]  /*0920*/  FMUL R31, R5, R9 ;  /* 0x00000009051f7220 */ /* 0x000fe20000400000 */
[----:B------:R-:W-:-:S06]  /*0930*/  FMUL R8, R6, R10 ;  /* 0x0000000a06087220 */ /* 0x000fcc0000400000 */
[----:B------:R-:W1:Y:S01]  /*0940*/  F2F.F64.F32 R4, R31 ;  /* 0x0000001f00047310 */ /* 0x000e620000201800 */
[----:B------:R-:W-:Y:S01]  /*0950*/  FMUL R11, R7, R11 ;  /* 0x0000000b070b7220 */ /* 0x000fe20000400000 */
[----:B0-----:R-:W-:-:S06]  /*0960*/  DADD R14, R12, R14 ;  /* 0x000000000c0e7229 */ /* 0x001fcc000000000e */
[----:B------:R-:W0:Y:S01]  /*0970*/  F2F.F64.F32 R8, R8 ;  /* 0x0000000800087310 */ /* 0x000e220000201800 */
[----:B------:R-:W-:Y:S01]  /*0980*/  UIADD3 UR4, UPT, UPT, UR4, 0x20, URZ ;  /* 0x0000002004047890 */ /* 0x000fe2000fffe0ff */
[----:B-1----:R-:W-:-:S06]  /*0990*/  DADD R4, R14, R4 ;  /* 0x000000000e047229 */ /* 0x002fcc0000000004 */
[----:B------:R-:W1:Y:S01]  /*09a0*/  F2F.F64.F32 R6, R11 ;  /* 0x0000000b00067310 */ /* 0x000e620000201800 */
[----:B------:R-:W-:Y:S01]  /*09b0*/  UISETP.GE.AND UP0, UPT, UR4, UR12, UPT ;  /* 0x0000000c0400728c */ /* 0x000fe2000bf06270 */
[----:B0-----:R-:W-:Y:S01]  /*09c0*/  DADD R4, R4, R8 ;  /* 0x0000000004047229 */ /* 0x001fe20000000008 */
[----:B------:R-:W-:Y:S02]  /*09d0*/  IADD3 R20, PT, PT, R20, 0x20, RZ ;  /* 0x0000002014147810 */ /* 0x000fe40007ffe0ff */
[----:B------:R-:W-:Y:S02]  /*09e0*/  IADD3 R23, PT, PT, R23, 0x20, RZ ;  /* 0x0000002017177810 */ /* 0x000fe40007ffe0ff */
[----:B------:R-:W-:-:S03]  /*09f0*/  IADD3 R22, PT, PT, R22, 0x20, RZ ;  /* 0x0000002016167810 */ /* 0x000fc60007ffe0ff */
[----:B-1----:R-:W-:Y:S01]  /*0a00*/  DADD R6, R4, R6 ;  /* 0x0000000004067229 */ /* 0x002fe20000000006 */
[----:B------:R-:W-:Y:S06]  /*0a10*/  BAR.SYNC.DEFER_BLOCKING 0x0 ;  /* 0x0000000000007b1d */ /* 0x000fec0000010000 */
[----:B------:R-:W-:Y:S05]  /*0a20*/  BRA.U !UP0, `(.L_x_9) ;  /* 0xfffffff508ec7547 */ /* 0x000fea000b83ffff */
.L_x_8:
[----:B------:R-:W0:Y:S01]  /*0a30*/  LDCU.64 UR4, c[0x0][0x398] ;  /* 0x00007300ff0477ac */ /* 0x000e220008000a00 */
[----:B-1-3--:R-:W-:Y:S02]  /*0a40*/  LEA R0, R0, R3, 0x5 ;  /* 0x0000000300007211 */ /* 0x00afe400078e28ff */
[----:B----4-:R-:W-:Y:S02]  /*0a50*/  LEA R5, R2, R21, 0x5 ;  /* 0x0000001502057211 */ /* 0x010fe400078e28ff */
[----:B0-----:R-:W-:-:S04]  /*0a60*/  ISETP.GE.AND P0, PT, R0, UR5, PT ;  /* 0x0000000500007c0c */ /* 0x001fc8000bf06270 */
[----:B------:R-:W-:-:S13]  /*0a70*/  ISETP.GE.OR P0, PT, R5, UR4, P0 ;  /* 0x0000000405007c0c */ /* 0x000fda0008706670 */
[----:B------:R-:W-:Y:S05]  /*0a80*/  @P0 EXIT ;  /* 0x000000000000094d */ /* 0x000fea0003800000 */
[----:B------:R-:W0:Y:S01]  /*0a90*/  LDC.64 R2, c[0x0][0x390] ;  /* 0x0000e400ff027b82 */ /* 0x000e220000000a00 */
[----:B------:R-:W-:-:S04]  /*0aa0*/  IMAD R5, R5, UR5, R0 ;  /* 0x0000000505057c24 */ /* 0x000fc8000f8e0200 */
[----:B0-----:R-:W-:-:S05]  /*0ab0*/  IMAD.WIDE R2, R5, 0x4, R2 ;  /* 0x0000000405027825 */ /* 0x001fca00078e0202 */
[----:B------:R-:W2:Y:S02]  /*0ac0*/  LDG.E R0, desc[UR8][R2.64] ;  /* 0x0000000802007981 */ /* 0x000ea4000c1e1900 */
[----:B--2---:R-:W0:Y:S02]  /*0ad0*/  F2F.F64.F32 R4, R0 ;  /* 0x0000000000047310 */ /* 0x004e240000201800 */
[----:B0-----:R-:W-:-:S10]  /*0ae0*/  DADD R4, R4, R6 ;  /* 0x0000000004047229 */ /* 0x001fd40000000006 */
[----:B------:R-:W0:Y:S02]  /*0af0*/  F2F.F32.F64 R5, R4 ;  /* 0x0000000400057310 */ /* 0x000e240000301000 */
[----:B0-----:R-:W-:Y:S01]  /*0b00*/  STG.E desc[UR8][R2.64], R5 ;  /* 0x0000000502007986 */ /* 0x001fe2000c101908 */
[----:B------:R-:W-:Y:S05]  /*0b10*/  EXIT ;  /* 0x000000000000794d */ /* 0x000fea0003800000 */
.L_x_10:
        /* <DEDUP_REMOVED lines=14> */
.L_x_72:


//--------------------- .text._Z12matrix_mul_3PfS_S_iii --------------------------
	.section	.text._Z12matrix_mul_3PfS_S_iii,"ax",@progbits
	.align	128
        .global         _Z12matrix_mul_3PfS_S_iii
        .type           _Z12matrix_mul_3PfS_S_iii,@function
        .size           _Z12matrix_mul_3PfS_S_iii,(.L_x_73 - _Z12matrix_mul_3PfS_S_iii)
        .other          _Z12matrix_mul_3PfS_S_iii,@"STO_CUDA_ENTRY STV_DEFAULT"
_Z12matrix_mul_3PfS_S_iii:
.text._Z12matrix_mul_3PfS_S_iii:
        /* <DEDUP_REMOVED lines=11> */
[----:B------:R-:W2:Y:S01]  /*00b0*/  LDCU UR10, c[0x0][0x39c] ;  /* 0x00007380ff0a77ac */ /* 0x000ea20008000800 */
[-C--:B-1-3--:R-:W-:Y:S02]  /*00c0*/  LEA R6, R3, R0.reuse, 0x5 ;  /* 0x0000000003067211 */ /* 0x08afe400078e28ff */
[----:B------:R-:W-:Y:S02]  /*00d0*/  CS2R R24, SRZ ;  /* 0x0000000000187805 */ /* 0x000fe4000001ff00 */
[----:B----4-:R-:W-:Y:S01]  /*00e0*/  LEA R19, R2, R5, 0x5 ;  /* 0x0000000502137211 */ /* 0x010fe200078e28ff */
[----:B------:R-:W-:Y:S01]  /*00f0*/  UMOV UR4, 0x400 ;  /* 0x0000040000047882 */ /* 0x000fe20000000000 */
[----:B------:R-:W-:Y:S01]  /*0100*/  MOV R7, R0 ;  /* 0x0000000000077202 */ /* 0x000fe20000000f00 */
[----:B------:R-:W-:Y:S01]  /*0110*/  UIADD3 UR5, UPT, UPT, UR4, 0x1000, URZ ;  /* 0x0000100004057890 */ /* 0x000fe2000fffe0ff */
[----:B------:R-:W1:Y:S01]  /*0120*/  LDC R4, c[0x0][0x39c] ;  /* 0x0000e700ff047b82 */ /* 0x000e620000000800 */
[--C-:B------:R-:W-:Y:S01]  /*0130*/  IMAD R12, R19, UR7, R0.reuse ;  /* 0x00000007130c7c24 */ /* 0x100fe2000f8e0200 */
[----:B------:R-:W3:Y:S01]  /*0140*/  LDCU UR12, c[0x0][0x3a0] ;  /* 0x00007400ff0c77ac */ /* 0x000ee20008000800 */
[----:B------:R-:W4:Y:S05]  /*0150*/  LDCU UR11, c[0x0][0x398] ;  /* 0x00007300ff0b77ac */ /* 0x000f2a0008000800 */
[----:B------:R-:W1:Y:S01]  /*0160*/  LDC.64 R20, c[0x0][0x380] ;  /* 0x0000e000ff147b82 */ /* 0x000e620000000a00 */
[----:B--2---:R-:W-:Y:S01]  /*0170*/  IMAD R8, R5, UR10, R0 ;  /* 0x0000000a05087c24 */ /* 0x004fe2000f8e0200 */
[----:B------:R-:W-:-:S02]  /*0180*/  ISETP.GE.AND P1, PT, R6, UR10, PT ;  /* 0x0000000a06007c0c */ /* 0x000fc4000bf26270 */
[----:B------:R-:W-:Y:S01]  /*0190*/  MOV R6, R5 ;  /* 0x0000000500067202 */ /* 0x000fe20000000f00 */
[----:B0-----:R-:W-:Y:S01]  /*01a0*/  ULEA UR4, UR6, UR4, 0x18 ;  /* 0x0000000406047291 */ /* 0x001fe2000f8ec0ff */
[----:B------:R-:W-:Y:S01]  /*01b0*/  LEA R13, R3, R8, 0x5 ;  /* 0x00000008030d7211 */ /* 0x000fe200078e28ff */
[----:B------:R-:W-:-:S04]  /*01c0*/  ULEA UR5, UR6, UR5, 0x18 ;  /* 0x0000000506057291 */ /* 0x000fc8000f8ec0ff */
[C---:B------:R-:W-:Y:S01]  /*01d0*/  LEA R17, R5.reuse, UR4, 0x7 ;  /* 0x0000000405117c11 */ /* 0x040fe2000f8e38ff */
[----:B------:R-:W-:Y:S01]  /*01e0*/  UMOV UR4, URZ ;  /* 0x000000ff00047c82 */ /* 0x000fe20008000000 */
[C---:B------:R-:W-:Y:S02]  /*01f0*/  LEA R16, R0.reuse, UR5, 0x2 ;  /* 0x0000000500107c11 */ /* 0x040fe4000f8e10ff */
[----:B------:R-:W-:Y:S02]  /*0200*/  LEA R15, R0, R17, 0x2 ;  /* 0x00000011000f7211 */ /* 0x000fe400078e10ff */
[----:B---34-:R-:W-:-:S07]  /*0210*/  LEA R14, R5, R16, 0x7 ;  /* 0x00000010050e7211 */ /* 0x018fce00078e38ff */
.L_x_12:
[----:B------:R-:W-:Y:S01]  /*0220*/  ISETP.GE.OR P2, PT, R6, UR12, P1 ;  /* 0x0000000c06007c0c */ /* 0x000fe20008f46670 */
[----:B------:R-:W-:Y:S01]  /*0230*/  HFMA2 R28, -RZ, RZ, 0, 0 ;  /* 0x00000000ff1c7431 */ /* 0x000fe200000001ff */
[----:B------:R-:W-:Y:S01]  /*0240*/  ISETP.GE.AND P0, PT, R7, UR12, PT ;  /* 0x0000000c07007c0c */ /* 0x000fe2000bf06270 */
[----:B-1----:R-:W-:Y:S01]  /*0250*/  IMAD.WIDE R22, R12, 0x4, R20 ;  /* 0x000000040c167825 */ /* 0x002fe200078e0214 */
[----:B------:R-:W-:Y:S02]  /*0260*/  MOV R11, RZ ;  /* 0x000000ff000b7202 */ /* 0x000fe40000000f00 */
[----:B------:R-:W-:-:S07]  /*0270*/  ISETP.GE.OR P0, PT, R19, UR11, P0 ;  /* 0x0000000b13007c0c */ /* 0x000fce0008706670 */
[----:B------:R-:W0:Y:S06]  /*0280*/  @!P2 LDC.64 R8, c[0x0][0x388] ;  /* 0x0000e200ff08ab82 */ /* 0x000e2c0000000a00 */
[----:B------:R-:W2:Y:S01]  /*0290*/  @!P0 LDG.E R28, desc[UR8][R22.64] ;  /* 0x00000008161c8981 */ /* 0x000ea2000c1e1900 */
[----:B0-----:R-:W-:-:S05]  /*02a0*/  @!P2 IMAD.WIDE R26, R13, 0x4, R8 ;  /* 0x000000040d1aa825 */ /* 0x001fca00078e0208 */
[----:B------:R-:W3:Y:S04]  /*02b0*/  @!P2 LDG.E R11, desc[UR8][R26.64] ;  /* 0x000000081a0ba981 */ /* 0x000ee8000c1e1900 */
[----:B--2---:R-:W-:Y:S04]  /*02c0*/  STS [R15], R28 ;  /* 0x0000001c0f007388 */ /* 0x004fe80000000800 */
[----:B---3--:R-:W-:Y:S01]  /*02d0*/  STS [R14], R11 ;  /* 0x0000000b0e007388 */ /* 0x008fe20000000800 */
[----:B------:R-:W-:Y:S06]  /*02e0*/  BAR.SYNC.DEFER_BLOCKING 0x0 ;  /* 0x0000000000007b1d */ /* 0x000fec0000010000 */
[----:B------:R-:W-:Y:S04]  /*02f0*/  LDS R23, [R16] ;  /* 0x0000000010177984 */ /* 0x000fe80000000800 */
[----:B------:R-:W0:Y:S04]  /*0300*/  LDS.128 R8, [R17] ;  /* 0x0000000011087984 */ /* 0x000e280000000c00 */
[----:B------:R-:W1:Y:S04]  /*0310*/  LDS R26, [R16+0x80] ;  /* 0x00008000101a7984 */ /* 0x000e680000000800 */
[----:B------:R-:W2:Y:S04]  /*0320*/  LDS R29, [R16+0x100] ;  /* 0x00010000101d7984 */ /* 0x000ea80000000800 */
[----:B------:R-:W3:Y:S01]  /*0330*/  LDS R18, [R16+0x180] ;  /* 0x0001800010127984 */ /* 0x000ee20000000800 */
[----:B0-----:R-:W-:-:S04]  /*0340*/  FMUL R28, R8, R23 ;  /* 0x00000017081c7220 */ /* 0x001fc80000400000 */
[----:B------:R-:W0:Y:S01]  /*0350*/  F2F.F64.F32 R22, R28 ;  /* 0x0000001c00167310 */ /* 0x000e220000201800 */
[----:B-1----:R-:W-:-:S07]  /*0360*/  FMUL R9, R26, R9 ;  /* 0x000000091a097220 */ /* 0x002fce0000400000 */
[----:B------:R-:W1:Y:S01]  /*0370*/  F2F.F64.F32 R8, R9 ;  /* 0x0000000900087310 */ /* 0x000e620000201800 */
[----:B--2---:R-:W-:Y:S01]  /*0380*/  FMUL R29, R29, R10 ;  /* 0x0000000a1d1d7220 */ /* 0x004fe20000400000 */
[----:B0-----:R-:W-:-:S06]  /*0390*/  DADD R22, R22, R24 ;  /* 0x0000000016167229 */ /* 0x001fcc0000000018 */
[----:B------:R-:W0:Y:S02]  /*03a0*/  F2F.F64.F32 R26, R29 ;  /* 0x0000001d001a7310 */ /* 0x000e240000201800 */
[----:B-1----:R-:W-:Y:S01]  /*03b0*/  DADD R8, R22, R8 ;  /* 0x0000000016087229 */ /* 0x002fe20000000008 */
[----:B---3--:R-:W-:Y:S01]  /*03c0*/  FMUL R18, R18, R11 ;  /* 0x0000000b12127220 */ /* 0x008fe20000400000 */
[----:B------:R-:W-:Y:S04]  /*03d0*/  LDS R23, [R16+0x200] ;  /* 0x0002000010177984 */ /* 0x000fe80000000800 */
[----:B------:R1:W2:Y:S02]  /*03e0*/  F2F.F64.F32 R24, R18 ;  /* 0x0000001200187310 */ /* 0x0002a40000201800 */
[----:B0-----:R-:W-:-:S02]  /*03f0*/  DADD R26, R8, R26 ;  /* 0x00000000081a7229 */ /* 0x001fc4000000001a */
[----:B------:R-:W0:Y:S04]  /*0400*/  LDS.128 R8, [R17+0x10] ;  /* 0x0000100011087984 */ /* 0x000e280000000c00 */
[----:B-1----:R-:W1:Y:S02]  /*0410*/  LDS R18, [R16+0x280] ;  /* 0x0002800010127984 */ /* 0x002e640000000800 */
[----:B--2---:R-:W-:Y:S02]  /*0420*/  DADD R24, R26, R24 ;  /* 0x000000001a187229 */ /* 0x004fe40000000018 */
        /* <DEDUP_REMOVED lines=11> */
[----:B------:R-:W-:Y:S06]  /*04e0*/  LDS R23, [R16+0x400] ;  /* 0x0004000010177984 */ /* 0x000fec0000000800 */
[----:B0-----:R-:W-:-:S02]  /*04f0*/  DADD R26, R8, R24 ;  /* 0x00000000081a7229 */ /* 0x001fc40000000018 */
[----:B------:R-:W0:Y:S01]  /*0500*/  LDS.128 R8, [R17+0x20] ;  /* 0x0000200011087984 */ /* 0x000e220000000c00 */
[----:B------:R1:W2:Y:S03]  /*0510*/  F2F.F64.F32 R24, R18 ;  /* 0x0000001200187310 */ /* 0x0002a60000201800 */
        /* <DEDUP_REMOVED lines=95> */
[----:B------:R-:W0:Y:S01]  /*0b10*/  F2F.F64.F32 R22, R10 ;  /* 0x0000000a00167310 */ /* 0x000e220000201800 */
[----:B---3--:R-:W-:Y:S01]  /*0b20*/  FMUL R11, R26, R11 ;  /* 0x0000000b1a0b7220 */ /* 0x008fe20000400000 */
[----:B------:R-:W-:Y:S01]  /*0b30*/  UIADD3 UR4, UPT, UPT, UR4, 0x20, URZ ;  /* 0x0000002004047890 */ /* 0x000fe2000fffe0ff */
[----:B-1----:R-:W-:-:S05]  /*0b40*/  DADD R8, R24, R8 ;  /* 0x0000000018087229 */ /* 0x002fca0000000008 */
[----:B------:R-:W1:Y:S01]  /*0b50*/  F2F.F64.F32 R24, R11 ;  /* 0x0000000b00187310 */ /* 0x000e620000201800 */
[----:B------:R-:W-:Y:S02]  /*0b60*/  UISETP.GE.AND UP0, UPT, UR4, UR12, UPT ;  /* 0x0000000c0400728c */ /* 0x000fe4000bf06270 */
[----:B0-----:R-:W-:Y:S01]  /*0b70*/  DADD R8, R8, R22 ;  /* 0x0000000008087229 */ /* 0x001fe20000000016 */
[----:B------:R-:W-:Y:S02]  /*0b80*/  IADD3 R6, PT, PT, R6, 0x20, RZ ;  /* 0x0000002006067810 */ /* 0x000fe40007ffe0ff */
[----:B------:R-:W-:Y:S02]  /*0b90*/  IADD3 R12, PT, PT, R12, 0x20, RZ ;  /* 0x000000200c0c7810 */ /* 0x000fe40007ffe0ff */
[----:B------:R-:W-:-:S03]  /*0ba0*/  IADD3 R7, PT, PT, R7, 0x20, RZ ;  /* 0x0000002007077810 */ /* 0x000fc60007ffe0ff */
[----:B-1----:R-:W-:Y:S01]  /*0bb0*/  DADD R24, R8, R24 ;  /* 0x0000000008187229 */ /* 0x002fe20000000018 */
[----:B------:R-:W-:Y:S01]  /*0bc0*/  LEA R13, R4, R13, 0x5 ;  /* 0x0000000d040d7211 */ /* 0x000fe200078e28ff */
[----:B------:R-:W-:Y:S06]  /*0bd0*/  BAR.SYNC.DEFER_BLOCKING 0x0 ;  /* 0x0000000000007b1d */ /* 0x000fec0000010000 */
[----:B------:R-:W-:Y:S05]  /*0be0*/  BRA.U !UP0, `(.L_x_12) ;  /* 0xfffffff5088c7547 */ /* 0x000fea000b83ffff */
.L_x_11:
        /* <DEDUP_REMOVED lines=15> */
.L_x_13:
        /* <DEDUP_REMOVED lines=10> */
.L_x_73:


//--------------------- .text._Z20general_matrix_mul_0PfbS_bS_iii --------------------------
	.section	.text._Z20general_matrix_mul_0PfbS_bS_iii,"ax",@progbits
	.align	128
        .global         _Z20general_matrix_mul_0PfbS_bS_iii
        .type           _Z20general_matrix_mul_0PfbS_bS_iii,@function
        .size           _Z20general_matrix_mul_0PfbS_bS_iii,(.L_x_74 - _Z20general_matrix_mul_0PfbS_bS_iii)
        .other          _Z20general_matrix_mul_0PfbS_bS_iii,@"STO_CUDA_ENTRY STV_DEFAULT"
_Z20general_matrix_mul_0PfbS_bS_iii:
.text._Z20general_matrix_mul_0PfbS_bS_iii:
[----:B------:R-:W-:Y:S01]  /*0000*/  LDC R1, c[0x0][0x37c] ;  /* 0x0000df00ff017b82 */ /* 0x000fe20000000800 */
[----:B------:R-:W0:Y:S07]  /*0010*/  S2R R5, SR_TID.X ;  /* 0x0000000000057919 */ /* 0x000e2e0000002100 */
[----:B------:R-:W1:Y:S01]  /*0020*/  LDC R3, c[0x0][0x364] ;  /* 0x0000d900ff037b82 */ /* 0x000e620000000800 */
[----:B------:R-:W1:Y:S07]  /*0030*/  S2R R2, SR_TID.Y ;  /* 0x0000000000027919 */ /* 0x000e6e0000002200 */
[----:B------:R-:W0:Y:S08]  /*0040*/  S2UR UR5, SR_CTAID.X ;  /* 0x00000000000579c3 */ /* 0x000e300000002500 */
[----:B------:R-:W0:Y:S08]  /*0050*/  LDC R0, c[0x0][0x360] ;  /* 0x0000d800ff007b82 */ /* 0x000e300000000800 */
[----:B------:R-:W1:Y:S08]  /*0060*/  S2UR UR4, SR_CTAID.Y ;  /* 0x00000000000479c3 */ /* 0x000e700000002600 */
[----:B------:R-:W2:Y:S01]  /*0070*/  LDC.64 R12, c[0x0][0x3a8] ;  /* 0x0000ea00ff0c7b82 */ /* 0x000ea20000000a00 */
[----:B0-----:R-:W-:-:S02]  /*0080*/  IMAD R0, R0, UR5, R5 ;  /* 0x0000000500007c24 */ /* 0x001fc4000f8e0205 */
[----:B-1----:R-:W-:-:S03]  /*0090*/  IMAD R3, R3, UR4, R2 ;  /* 0x0000000403037c24 */ /* 0x002fc6000f8e0202 */
[----:B--2---:R-:W-:-:S04]  /*00a0*/  ISETP.GE.AND P0, PT, R0, R13, PT ;  /* 0x0000000d0000720c */ /* 0x004fc80003f06270 */
[----:B------:R-:W-:-:S13]  /*00b0*/  ISETP.GE.OR P0, PT, R3, R12, P0 ;  /* 0x0000000c0300720c */ /* 0x000fda0000706670 */
[----:B------:R-:W-:Y:S05]  /*00c0*/  @P0 EXIT ;  /* 0x000000000000094d */ /* 0x000fea0003800000 */
[----:B------:R-:W0:Y:S01]  /*00d0*/  LDC R2, c[0x0][0x3b0] ;  /* 0x0000ec00ff027b82 */ /* 0x000e220000000800 */
[----:B------:R-:W1:Y:S01]  /*00e0*/  LDCU.64 UR6, c[0x0][0x358] ;  /* 0x00006b00ff0677ac */ /* 0x000e620008000a00 */
[----:B------:R-:W-:Y:S01]  /*00f0*/  HFMA2 R29, -RZ, RZ, 0, 0 ;  /* 0x00000000ff1d7431 */ /* 0x000fe200000001ff */
[----:B0-----:R-:W-:-:S13]  /*0100*/  ISETP.GE.AND P0, PT, R2, 0x1, PT ;  /* 0x000000010200780c */ /* 0x001fda0003f06270 */
[----:B-1----:R-:W-:Y:S05]  /*0110*/  @!P0 BRA `(.L_x_14) ;  /* 0x0000001c00788947 */ /* 0x002fea0003800000 */
[----:B------:R-:W0:Y:S01]  /*0120*/  LDCU.U8 UR4, c[0x0][0x388] ;  /* 0x00007100ff0477ac */ /* 0x000e220008000000 */
[----:B------:R-:W-:Y:S01]  /*0130*/  IMAD R10, R0, R2, RZ ;  /* 0x00000002000a7224 */ /* 0x000fe200078e02ff */
[----:B0-----:R-:W-:-:S04]  /*0140*/  UPRMT UR4, UR4, 0x8880, URZ ;  /* 0x0000888004047896 */ /* 0x001fc800080000ff */
[----:B------:R-:W-:-:S09]  /*0150*/  UISETP.NE.AND UP0, UPT, UR4, URZ, UPT ;  /* 0x000000ff0400728c */ /* 0x000fd2000bf05270 */
[----:B------:R-:W-:Y:S05]  /*0160*/  BRA.U UP0, `(.L_x_15) ;  /* 0x0000000d00c47547 */ /* 0x000fea000b800000 */
[----:B------:R-:W0:Y:S01]  /*0170*/  LDCU.U8 UR4, c[0x0][0x398] ;  /* 0x00007300ff0477ac */ /* 0x000e220008000000 */
[----:B------:R-:W-:Y:S01]  /*0180*/  IMAD R20, R3, R2, RZ ;  /* 0x0000000203147224 */ /* 0x000fe200078e02ff */
[----:B0-----:R-:W-:-:S04]  /*0190*/  UPRMT UR4, UR4, 0x8880, URZ ;  /* 0x0000888004047896 */ /* 0x001fc800080000ff */
[----:B------:R-:W-:-:S09]  /*01a0*/  UISETP.NE.AND UP0, UPT, UR4, URZ, UPT ;  /* 0x000000ff0400728c */ /* 0x000fd2000bf05270 */
[----:B------:R-:W-:Y:S05]  /*01b0*/  BRA.U UP0, `(.L_x_16) ;  /* 0x0000000500e87547 */ /* 0x000fea000b800000 */
[C---:B------:R-:W-:Y:S01]  /*01c0*/  ISETP.GE.U32.AND P1, PT, R2.reuse, 0x8, PT ;  /* 0x000000080200780c */ /* 0x040fe20003f26070 */
[----:B------:R-:W-:Y:S01]  /*01d0*/  HFMA2 R21, -RZ, RZ, 0, 0 ;  /* 0x00000000ff157431 */ /* 0x000fe200000001ff */
[----:B------:R-:W-:Y:S02]  /*01e0*/  LOP3.LUT R26, R2, 0x7, RZ, 0xc0, !PT ;  /* 0x00000007021a7812 */ /* 0x000fe400078ec0ff */
[----:B------:R-:W-:Y:S02]  /*01f0*/  MOV R29, RZ ;  /* 0x000000ff001d7202 */ /* 0x000fe40000000f00 */
[----:B------:R-:W-:-:S07]  /*0200*/  ISETP.NE.AND P0, PT, R26, RZ, PT ;  /* 0x000000ff1a00720c */ /* 0x000fce0003f05270 */
[----:B------:R-:W-:Y:S06]  /*0210*/  @!P1 BRA `(.L_x_17) ;  /* 0x0000000000c49947 */ /* 0x000fec0003800000 */
[----:B------:R-:W0:Y:S01]  /*0220*/  LDC.64 R4, c[0x0][0x380] ;  /* 0x0000e000ff047b82 */ /* 0x000e220000000a00 */
[----:B------:R-:W-:Y:S02]  /*0230*/  LOP3.LUT R21, R2, 0x7ffffff8, RZ, 0xc0, !PT ;  /* 0x7ffffff802157812 */ /* 0x000fe400078ec0ff */
[----:B------:R-:W-:Y:S02]  /*0240*/  MOV R29, RZ ;  /* 0x000000ff001d7202 */ /* 0x000fe40000000f00 */
[----:B------:R-:W-:Y:S02]  /*0250*/  MOV R12, R0 ;  /* 0x00000000000c7202 */ /* 0x000fe40000000f00 */
[----:B------:R-:W-:Y:S01]  /*0260*/  IADD3 R22, PT, PT, -R21, RZ, RZ ;  /* 0x000000ff15167210 */ /* 0x000fe20007ffe1ff */
[----:B0-----:R-:W-:-:S03]  /*0270*/  IMAD.WIDE.U32 R4, R20, 0x4, R4 ;  /* 0x0000000414047825 */ /* 0x001fc600078e0004 */
[----:B------:R-:W-:-:S04]  /*0280*/  IADD3 R6, P1, PT, R4, 0x10, RZ ;  /* 0x0000001004067810 */ /* 0x000fc80007f3e0ff */
[----:B------:R-:W-:-:S09]  /*0290*/  IADD3.X R7, PT, PT, RZ, R5, RZ, P1, !PT ;  /* 0x00000005ff077210 */ /* 0x000fd20000ffe4ff */
.L_x_18:
[----:B------:R-:W0:Y:S01]  /*02a0*/  LDC.64 R18, c[0x0][0x390] ;  /* 0x0000e400ff127b82 */ /* 0x000e220000000a00 */
[----:B------:R-:W-:Y:S02]  /*02b0*/  MOV R4, R6 ;  /* 0x0000000600047202 */ /* 0x000fe40000000f00 */
[----:B------:R-:W-:-:S05]  /*02c0*/  MOV R5, R7 ;  /* 0x0000000700057202 */ /* 0x000fca0000000f00 */
[----:B------:R-:W2:Y:S04]  /*02d0*/  LDG.E R24, desc[UR6][R4.64+-0x10] ;  /* 0xfffff00604187981 */ /* 0x000ea8000c1e1900 */
[----:B------:R-:W3:Y:S04]  /*02e0*/  LDG.E R23, desc[UR6][R4.64+-0xc] ;  /* 0xfffff40604177981 */ /* 0x000ee8000c1e1900 */
[----:B------:R-:W4:Y:S04]  /*02f0*/  LDG.E R27, desc[UR6][R4.64+-0x8] ;  /* 0xfffff806041b7981 */ /* 0x000f28000c1e1900 */
[----:B------:R-:W5:Y:S01]  /*0300*/  LDG.E R28, desc[UR6][R4.64+-0x4] ;  /* 0xfffffc06041c7981 */ /* 0x000f62000c1e1900 */
[----:B0-----:R-:W-:-:S05]  /*0310*/  IMAD.WIDE R18, R12, 0x4, R18 ;  /* 0x000000040c127825 */ /* 0x001fca00078e0212 */
[----:B------:R0:W2:Y:S01]  /*0320*/  LDG.E R25, desc[UR6][R18.64] ;  /* 0x0000000612197981 */ /* 0x0000a2000c1e1900 */
[----:B------:R-:W-:-:S04]  /*0330*/  IMAD.WIDE R16, R13, 0x4, R18 ;  /* 0x000000040d107825 */ /* 0x000fc800078e0212 */
[C---:B------:R-:W-:Y:S02]  /*0340*/  IMAD.WIDE R6, R13.reuse, 0x4, R16 ;  /* 0x000000040d067825 */ /* 0x040fe400078e0210 */
[----:B------:R-:W3:Y:S02]  /*0350*/  LDG.E R16, desc[UR6][R16.64] ;  /* 0x0000000610107981 */ /* 0x000ee4000c1e1900 */
[C---:B------:R-:W-:Y:S02]  /*0360*/  IMAD.WIDE R8, R13.reuse, 0x4, R6 ;  /* 0x000000040d087825 */ /* 0x040fe400078e0206 */
[----:B------:R-:W4:Y:S02]  /*0370*/  LDG.E R6, desc[UR6][R6.64] ;  /* 0x0000000606067981 */ /* 0x000f24000c1e1900 */
[C---:B------:R-:W-:Y:S02]  /*0380*/  IMAD.WIDE R10, R13.reuse, 0x4, R8 ;  /* 0x000000040d0a7825 */ /* 0x040fe400078e0208 */
[----:B------:R-:W5:Y:S02]  /*0390*/  LDG.E R8, desc[UR6][R8.64] ;  /* 0x0000000608087981 */ /* 0x000f64000c1e1900 */
[----:B------:R-:W-:-:S02]  /*03a0*/  IMAD.WIDE R14, R13, 0x4, R10 ;  /* 0x000000040d0e7825 */ /* 0x000fc400078e020a */
[----:B------:R-:W5:Y:S04]  /*03b0*/  LDG.E R7, desc[UR6][R4.64] ;  /* 0x0000000604077981 */ /* 0x000f68000c1e1900 */
[----:B------:R-:W5:Y:S01]  /*03c0*/  LDG.E R10, desc[UR6][R10.64] ;  /* 0x000000060a0a7981 */ /* 0x000f62000c1e1900 */
[----:B0-----:R-:W-:-:S03]  /*03d0*/  IMAD.WIDE R18, R13, 0x4, R14 ;  /* 0x000000040d127825 */ /* 0x001fc600078e020e */
[----:B------:R-:W5:Y:S04]  /*03e0*/  LDG.E R14, desc[UR6][R14.64] ;  /* 0x000000060e0e7981 */ /* 0x000f68000c1e1900 */
[----:B------:R-:W5:Y:S04]  /*03f0*/  LDG.E R9, desc[UR6][R4.64+0x4] ;  /* 0x0000040604097981 */ /* 0x000f68000c1e1900 */
[----:B------:R-:W5:Y:S04]  /*0400*/  LDG.E R17, desc[UR6][R18.64] ;  /* 0x0000000612117981 */ /* 0x000f68000c1e1900 */
[----:B------:R-:W5:Y:S01]  /*0410*/  LDG.E R11, desc[UR6][R4.64+0xc] ;  /* 0x00000c06040b7981 */ /* 0x000f62000c1e1900 */
[----:B--2---:R-:W-:Y:S01]  /*0420*/  FFMA R29, R24, R25, R29 ;  /* 0x00000019181d7223 */ /* 0x004fe2000000001d */
[----:B------:R-:W-:-:S02]  /*0430*/  IMAD.WIDE R24, R13, 0x4, R18 ;  /* 0x000000040d187825 */ /* 0x000fc400078e0212 */
[----:B------:R-:W2:Y:S04]  /*0440*/  LDG.E R18, desc[UR6][R4.64+0x8] ;  /* 0x0000080604127981 */ /* 0x000ea8000c1e1900 */
[----:B------:R-:W2:Y:S01]  /*0450*/  LDG.E R24, desc[UR6][R24.64] ;  /* 0x0000000618187981 */ /* 0x000ea2000c1e1900 */
[----:B---3--:R-:W-:Y:S01]  /*0460*/  FFMA R16, R23, R16, R29 ;  /* 0x0000001017107223 */ /* 0x008fe2000000001d */
[----:B------:R-:W-:-:S03]  /*0470*/  IADD3 R22, PT, PT, R22, 0x8, RZ ;  /* 0x0000000816167810 */ /* 0x000fc60007ffe0ff */
[----:B----4-:R-:W-:Y:S01]  /*0480*/  FFMA R27, R27, R6, R16 ;  /* 0x000000061b1b7223 */ /* 0x010fe20000000010 */
[----:B------:R-:W-:-:S03]  /*0490*/  ISETP.NE.AND P1, PT, R22, RZ, PT ;  /* 0x000000ff1600720c */ /* 0x000fc60003f25270 */
[----:B-----5:R-:W-:Y:S01]  /*04a0*/  FFMA R8, R28, R8, R27 ;  /* 0x000000081c087223 */ /* 0x020fe2000000001b */
[----:B------:R-:W-:-:S03]  /*04b0*/  IADD3 R6, P2, PT, R4, 0x20, RZ ;  /* 0x0000002004067810 */ /* 0x000fc60007f5e0ff */
[----:B------:R-:W-:-:S04]  /*04c0*/  FFMA R8, R7, R10, R8 ;  /* 0x0000000a07087223 */ /* 0x000fc80000000008 */
[----:B------:R-:W-:Y:S01]  /*04d0*/  FFMA R9, R9, R14, R8 ;  /* 0x0000000e09097223 */ /* 0x000fe20000000008 */
[----:B------:R-:W-:Y:S02]  /*04e0*/  IADD3.X R7, PT, PT, RZ, R5, RZ, P2, !PT ;  /* 0x00000005ff077210 */ /* 0x000fe400017fe4ff */
[----:B------:R-:W-:Y:S01]  /*04f0*/  LEA R12, R13, R12, 0x3 ;  /* 0x0000000c0d0c7211 */ /* 0x000fe200078e18ff */
[----:B--2---:R-:W-:-:S04]  /*0500*/  FFMA R18, R18, R17, R9 ;  /* 0x0000001112127223 */ /* 0x004fc80000000009 */
[----:B------:R-:W-:Y:S01]  /*0510*/  FFMA R29, R11, R24, R18 ;  /* 0x000000180b1d7223 */ /* 0x000fe20000000012 */
[----:B------:R-:W-:Y:S06]  /*0520*/  @P1 BRA `(.L_x_18) ;  /* 0xfffffffc005c1947 */ /* 0x000fec000383ffff */
.L_x_17:
[----:B------:R-:W-:Y:S05]  /*0530*/  @!P0 BRA `(.L_x_14) ;  /* 0x0000001800708947 */ /* 0x000fea0003800000 */
[----:B------:R-:W-:Y:S02]  /*0540*/  ISETP.GE.U32.AND P1, PT, R26, 0x4, PT ;  /* 0x000000041a00780c */ /* 0x000fe40003f26070 */
[----:B------:R-:W-:-:S04]  /*0550*/  LOP3.LUT R12, R2, 0x3, RZ, 0xc0, !PT ;  /* 0x00000003020c7812 */ /* 0x000fc800078ec0ff */
[----:B------:R-:W-:-:S07]  /*0560*/  ISETP.NE.AND P0, PT, R12, RZ, PT ;  /* 0x000000ff0c00720c */ /* 0x000fce0003f05270 */
[----:B------:R-:W-:Y:S06]  /*0570*/  @!P1 BRA `(.L_x_19) ;  /* 0x00000000006c9947 */ /* 0x000fec0003800000 */
[----:B------:R-:W0:Y:S01]  /*0580*/  LDC.64 R6, c[0x0][0x390] ;  /* 0x0000e400ff067b82 */ /* 0x000e220000000a00 */
[----:B------:R-:W1:Y:S01]  /*0590*/  LDCU.64 UR4, c[0x0][0x380] ;  /* 0x00007000ff0477ac */ /* 0x000e620008000a00 */
[----:B------:R-:W-:Y:S01]  /*05a0*/  IMAD R9, R21, R13, R0 ;  /* 0x0000000d15097224 */ /* 0x000fe200078e0200 */
[CC--:B------:R-:W-:Y:S02]  /*05b0*/  IADD3 R5, PT, PT, R20.reuse, R21.reuse, RZ ;  /* 0x0000001514057210 */ /* 0x0c0fe40007ffe0ff */
[----:B------:R-:W-:-:S03]  /*05c0*/  IADD3 R10, P1, PT, R20, R21, RZ ;  /* 0x00000015140a7210 */ /* 0x000fc60007f3e0ff */
[----:B------:R-:W2:Y:S01]  /*05d0*/  LDC.64 R16, c[0x0][0x380] ;  /* 0x0000e000ff107b82 */ /* 0x000ea20000000a00 */
[----:B0-----:R-:W-:-:S04]  /*05e0*/  IMAD.WIDE R6, R9, 0x4, R6 ;  /* 0x0000000409067825 */ /* 0x001fc800078e0206 */
[----:B------:R-:W-:Y:S02]  /*05f0*/  IMAD.WIDE R8, R13, 0x4, R6 ;  /* 0x000000040d087825 */ /* 0x000fe400078e0206 */
[----:B------:R-:W3:Y:S02]  /*0600*/  LDG.E R6, desc[UR6][R6.64] ;  /* 0x0000000606067981 */ /* 0x000ee4000c1e1900 */
[----:B--2---:R-:W-:Y:S01]  /*0610*/  IMAD.WIDE.U32 R16, R5, 0x4, R16 ;  /* 0x0000000405107825 */ /* 0x004fe200078e0010 */
[----:B------:R-:W-:Y:S02]  /*0620*/  IADD3.X R5, PT, PT, RZ, RZ, RZ, P1, !PT ;  /* 0x000000ffff057210 */ /* 0x000fe40000ffe4ff */
[----:B-1----:R-:W-:-:S03]  /*0630*/  LEA R4, P1, R10, UR4, 0x2 ;  /* 0x000000040a047c11 */ /* 0x002fc6000f8210ff */
[----:B------:R-:W3:Y:S01]  /*0640*/  LDG.E R16, desc[UR6][R16.64] ;  /* 0x0000000610107981 */ /* 0x000ee2000c1e1900 */
[----:B------:R-:W-:Y:S01]  /*0650*/  LEA.HI.X R5, R10, UR5, R5, 0x2, P1 ;  /* 0x000000050a057c11 */ /* 0x000fe200088f1405 */
[C---:B------:R-:W-:Y:S02]  /*0660*/  IMAD.WIDE R10, R13.reuse, 0x4, R8 ;  /* 0x000000040d0a7825 */ /* 0x040fe400078e0208 */
[----:B------:R-:W2:Y:S04]  /*0670*/  LDG.E R8, desc[UR6][R8.64] ;  /* 0x0000000608087981 */ /* 0x000ea8000c1e1900 */
[----:B------:R-:W2:Y:S01]  /*0680*/  LDG.E R18, desc[UR6][R4.64+0x4] ;  /* 0x0000040604127981 */ /* 0x000ea2000c1e1900 */
[----:B------:R-:W-:-:S03]  /*0690*/  IMAD.WIDE R14, R13, 0x4, R10 ;  /* 0x000000040d0e7825 */ /* 0x000fc600078e020a */
[----:B------:R-:W4:Y:S04]  /*06a0*/  LDG.E R22, desc[UR6][R10.64] ;  /* 0x000000060a167981 */ /* 0x000f28000c1e1900 */
[----:B------:R-:W4:Y:S04]  /*06b0*/  LDG.E R19, desc[UR6][R4.64+0x8] ;  /* 0x0000080604137981 */ /* 0x000f28000c1e1900 */
[----:B------:R-:W5:Y:S04]  /*06c0*/  LDG.E R23, desc[UR6][R4.64+0xc] ;  /* 0x00000c0604177981 */ /* 0x000f68000c1e1900 */
[----:B------:R-:W5:Y:S01]  /*06d0*/  LDG.E R14, desc[UR6][R14.64] ;  /* 0x000000060e0e7981 */ /* 0x000f62000c1e1900 */
[----:B------:R-:W-:Y:S01]  /*06e0*/  IADD3 R21, PT, PT, R21, 0x4, RZ ;  /* 0x0000000415157810 */ /* 0x000fe20007ffe0ff */
[----:B---3--:R-:W-:-:S04]  /*06f0*/  FFMA R29, R16, R6, R29 ;  /* 0x00000006101d7223 */ /* 0x008fc8000000001d */
[----:B--2---:R-:W-:-:S04]  /*0700*/  FFMA R18, R18, R8, R29 ;  /* 0x0000000812127223 */ /* 0x004fc8000000001d */
[----:B----4-:R-:W-:-:S04]  /*0710*/  FFMA R18, R19, R22, R18 ;  /* 0x0000001613127223 */ /* 0x010fc80000000012 */
[----:B-----5:R-:W-:-:S07]  /*0720*/  FFMA R29, R23, R14, R18 ;  /* 0x0000000e171d7223 */ /* 0x020fce0000000012 */
.L_x_19:
[----:B------:R-:W-:Y:S05]  /*0730*/  @!P0 BRA `(.L_x_14) ;  /* 0x0000001400f08947 */ /* 0x000fea0003800000 */
[----:B------:R-:W-:Y:S02]  /*0740*/  ISETP.NE.AND P1, PT, R12, 0x1, PT ;  /* 0x000000010c00780c */ /* 0x000fe40003f25270 */
[----:B------:R-:W-:-:S04]  /*0750*/  LOP3.LUT R2, R2, 0x1, RZ, 0xc0, !PT ;  /* 0x0000000102027812 */ /* 0x000fc800078ec0ff */
[----:B------:R-:W-:-:S07]  /*0760*/  ISETP.NE.U32.AND P0, PT, R2, 0x1, PT ;  /* 0x000000010200780c */ /* 0x000fce0003f05070 */
[----:B------:R-:W-:Y:S06]  /*0770*/  @!P1 BRA `(.L_x_20) ;  /* 0x00000000004c9947 */ /* 0x000fec0003800000 */
[----:B------:R-:W0:Y:S01]  /*0780*/  LDC.64 R6, c[0x0][0x390] ;  /* 0x0000e400ff067b82 */ /* 0x000e220000000a00 */
[----:B------:R-:W1:Y:S01]  /*0790*/  LDCU.64 UR4, c[0x0][0x380] ;  /* 0x00007000ff0477ac */ /* 0x000e620008000a00 */
[C---:B------:R-:W-:Y:S01]  /*07a0*/  IADD3 R9, PT, PT, R20.reuse, R21, RZ ;  /* 0x0000001514097210 */ /* 0x040fe20007ffe0ff */
[----:B------:R-:W-:Y:S01]  /*07b0*/  IMAD R11, R21, R13, R0 ;  /* 0x0000000d150b7224 */ /* 0x000fe200078e0200 */
[----:B------:R-:W-:-:S04]  /*07c0*/  IADD3 R2, P1, PT, R20, R21, RZ ;  /* 0x0000001514027210 */ /* 0x000fc80007f3e0ff */
[----:B------:R-:W2:Y:S01]  /*07d0*/  LDC.64 R4, c[0x0][0x380] ;  /* 0x0000e000ff047b82 */ /* 0x000ea20000000a00 */
[----:B0-----:R-:W-:-:S04]  /*07e0*/  IMAD.WIDE R6, R11, 0x4, R6 ;  /* 0x000000040b067825 */ /* 0x001fc800078e0206 */
[----:B--2---:R-:W-:Y:S01]  /*07f0*/  IMAD.WIDE.U32 R4, R9, 0x4, R4 ;  /* 0x0000000409047825 */ /* 0x004fe200078e0004 */
[----:B------:R-:W-:Y:S02]  /*0800*/  IADD3.X R9, PT, PT, RZ, RZ, RZ, P1, !PT ;  /* 0x000000ffff097210 */ /* 0x000fe40000ffe4ff */
[C---:B-1----:R-:W-:Y:S01]  /*0810*/  LEA R8, P1, R2.reuse, UR4, 0x2 ;  /* 0x0000000402087c11 */ /* 0x042fe2000f8210ff */
[----:B------:R-:W-:Y:S02]  /*0820*/  IMAD.WIDE R10, R13, 0x4, R6 ;  /* 0x000000040d0a7825 */ /* 0x000fe400078e0206 */
[----:B------:R-:W2:Y:S01]  /*0830*/  LDG.E R4, desc[UR6][R4.64] ;  /* 0x0000000604047981 */ /* 0x000ea2000c1e1900 */
[----:B------:R-:W-:-:S03]  /*0840*/  LEA.HI.X R9, R2, UR5, R9, 0x2, P1 ;  /* 0x0000000502097c11 */ /* 0x000fc600088f1409 */
[----:B------:R-:W2:Y:S04]  /*0850*/  LDG.E R6, desc[UR6][R6.64] ;  /* 0x0000000606067981 */ /* 0x000ea8000c1e1900 */
[----:B------:R-:W3:Y:S04]  /*0860*/  LDG.E R8, desc[UR6][R8.64+0x4] ;  /* 0x0000040608087981 */ /* 0x000ee8000c1e1900 */
[----:B------:R-:W3:Y:S01]  /*0870*/  LDG.E R10, desc[UR6][R10.64] ;  /* 0x000000060a0a7981 */ /* 0x000ee2000c1e1900 */
[----:B------:R-:W-:Y:S01]  /*0880*/  IADD3 R21, PT, PT, R21, 0x2, RZ ;  /* 0x0000000215157810 */ /* 0x000fe20007ffe0ff */
[----:B--2---:R-:W-:-:S04]  /*0890*/  FFMA R29, R4, R6, R29 ;  /* 0x00000006041d7223 */ /* 0x004fc8000000001d */
[----:B---3--:R-:W-:-:S07]  /*08a0*/  FFMA R29, R8, R10, R29 ;  /* 0x0000000a081d7223 */ /* 0x008fce000000001d */
.L_x_20:
[----:B------:R-:W-:Y:S05]  /*08b0*/  @P0 BRA `(.L_x_14) ;  /* 0x0000001400900947 */ /* 0x000fea0003800000 */
[----:B------:R-:W0:Y:S01]  /*08c0*/  LDC.64 R4, c[0x0][0x380] ;  /* 0x0000e000ff047b82 */ /* 0x000e220000000a00 */
[----:B------:R-:W-:Y:S01]  /*08d0*/  IADD3 R9, PT, PT, R20, R21, RZ ;  /* 0x0000001514097210 */ /* 0x000fe20007ffe0ff */
[----:B------:R-:W-:-:S06]  /*08e0*/  IMAD R21, R21, R13, R0 ;  /* 0x0000000d15157224 */ /* 0x000fcc00078e0200 */
[----:B------:R-:W1:Y:S01]  /*08f0*/  LDC.64 R6, c[0x0][0x390] ;  /* 0x0000e400ff067b82 */ /* 0x000e620000000a00 */
[----:B0-----:R-:W-:-:S06]  /*0900*/  IMAD.WIDE.U32 R4, R9, 0x4, R4 ;  /* 0x0000000409047825 */ /* 0x001fcc00078e0004 */
[----:B------:R-:W2:Y:S01]  /*0910*/  LDG.E R4, desc[UR6][R4.64] ;  /* 0x0000000604047981 */ /* 0x000ea2000c1e1900 */
[----:B-1----:R-:W-:-:S06]  /*0920*/  IMAD.WIDE R6, R21, 0x4, R6 ;  /* 0x0000000415067825 */ /* 0x002fcc00078e0206 */
[----:B------:R-:W2:Y:S02]  /*0930*/  LDG.E R6, desc[UR6][R6.64] ;  /* 0x0000000606067981 */ /* 0x000ea4000c1e1900 */
[----:B--2---:R-:W-:Y:S01]  /*0940*/  FFMA R29, R4, R6, R29 ;  /* 0x00000006041d7223 */ /* 0x004fe2000000001d */
[----:B------:R-:W-:Y:S06]  /*0950*/  BRA `(.L_x_14) ;  /* 0x0000001400687947 */ /* 0x000fec0003800000 */
.L_x_16:
[C---:B------:R-:W-:Y:S01]  /*0960*/  ISETP.GE.U32.AND P1, PT, R2.reuse, 0x8, PT ;  /* 0x000000080200780c */ /* 0x040fe20003f26070 */
[----:B------:R-:W-:Y:S01]  /*0970*/  HFMA2 R29, -RZ, RZ, 0, 0 ;  /* 0x00000000ff1d7431 */ /* 0x000fe200000001ff */
[----:B------:R-:W-:Y:S02]  /*0980*/  LOP3.LUT R25, R2, 0x7, RZ, 0xc0, !PT ;  /* 0x0000000702197812 */ /* 0x000fe400078ec0ff */
[----:B------:R-:W-:Y:S02]  /*0990*/  MOV R9, RZ ;  /* 0x000000ff00097202 */ /* 0x000fe40000000f00 */
[----:B------:R-:W-:-:S07]  /*09a0*/  ISETP.NE.AND P0, PT, R25, RZ, PT ;  /* 0x000000ff1900720c */ /* 0x000fce0003f05270 */
[----:B------:R-:W-:Y:S06]  /*09b0*/  @!P1 BRA `(.L_x_21) ;  /* 0x0000000000b49947 */ /* 0x000fec0003800000 */
[----:B------:R-:W0:Y:S01]  /*09c0*/  LDC.64 R4, c[0x0][0x380] ;  /* 0x0000e000ff047b82 */ /* 0x000e220000000a00 */
[----:B------:R-:W1:Y:S01]  /*09d0*/  LDCU.64 UR4, c[0x0][0x390] ;  /* 0x00007200ff0477ac */ /* 0x000e620008000a00 */
[----:B------:R-:W-:Y:S02]  /*09e0*/  LOP3.LUT R9, R2, 0x7ffffff8, RZ, 0xc0, !PT ;  /* 0x7ffffff802097812 */ /* 0x000fe400078ec0ff */
[----:B------:R-:W-:Y:S02]  /*09f0*/  MOV R29, RZ ;  /* 0x000000ff001d7202 */ /* 0x000fe40000000f00 */
[----:B------:R-:W-:Y:S02]  /*0a00*/  MOV R8, R10 ;  /* 0x0000000a00087202 */ /* 0x000fe40000000f00 */
[----:B------:R-:W-:Y:S01]  /*0a10*/  IADD3 R11, PT, PT, -R9, RZ, RZ ;  /* 0x000000ff090b7210 */ /* 0x000fe20007ffe1ff */
[----:B-1----:R-:W-:-:S04]  /*0a20*/  UIADD3 UR4, UP0, UPT, UR4, 0x10, URZ ;  /* 0x0000001004047890 */ /* 0x002fc8000ff1e0ff */
[----:B------:R-:W-:Y:S01]  /*0a30*/  UIADD3.X UR5, UPT, UPT, URZ, UR5, URZ, UP0, !UPT ;  /* 0x00000005ff057290 */ /* 0x000fe200087fe4ff */
[----:B0-----:R-:W-:-:S03]  /*0a40*/  IMAD.WIDE.U32 R4, R20, 0x4, R4 ;  /* 0x0000000414047825 */ /* 0x001fc600078e0004 */
[----:B------:R-:W-:-:S04]  /*0a50*/  IADD3 R12, P1, PT, R4, 0x10, RZ ;  /* 0x00000010040c7810 */ /* 0x000fc80007f3e0ff */
[----:B------:R-:W-:-:S09]  /*0a60*/  IADD3.X R7, PT, PT, RZ, R5, RZ, P1, !PT ;  /* 0x00000005ff077210 */ /* 0x000fd20000ffe4ff */
.L_x_22:
[----:B------:R-:W-:Y:S02]  /*0a70*/  MOV R4, UR4 ;  /* 0x0000000400047c02 */ /* 0x000fe40008000f00 */
[----:B------:R-:W-:Y:S02]  /*0a80*/  MOV R5, UR5 ;  /* 0x0000000500057c02 */ /* 0x000fe40008000f00 */
[----:B------:R-:W-:Y:S01]  /*0a90*/  MOV R6, R12 ;  /* 0x0000000c00067202 */ /* 0x000fe20000000f00 */
[----:B------:R-:W-:-:S04]  /*0aa0*/  IMAD.WIDE R4, R8, 0x4, R4 ;  /* 0x0000000408047825 */ /* 0x000fc800078e0204 */
[----:B------:R-:W2:Y:S04]  /*0ab0*/  LDG.E R18, desc[UR6][R6.64+-0x10] ;  /* 0xfffff00606127981 */ /* 0x000ea8000c1e1900 */
[----:B------:R-:W2:Y:S04]  /*0ac0*/  LDG.E R21, desc[UR6][R4.64+-0x10] ;  /* 0xfffff00604157981 */ /* 0x000ea8000c1e1900 */
[----:B------:R-:W3:Y:S04]  /*0ad0*/  LDG.E R22, desc[UR6][R6.64+-0xc] ;  /* 0xfffff40606167981 */ /* 0x000ee8000c1e1900 */
[----:B------:R-:W3:Y:S04]  /*0ae0*/  LDG.E R23, desc[UR6][R4.64+-0xc] ;  /* 0xfffff40604177981 */ /* 0x000ee8000c1e1900 */
[----:B------:R-:W4:Y:S04]  /*0af0*/  LDG.E R15, desc[UR6][R6.64+-0x8] ;  /* 0xfffff806060f7981 */ /* 0x000f28000c1e1900 */
[----:B------:R-:W4:Y:S04]  /*0b00*/  LDG.E R14, desc[UR6][R4.64+-0x8] ;  /* 0xfffff806040e7981 */ /* 0x000f28000c1e1900 */
[----:B------:R-:W5:Y:S04]  /*0b10*/  LDG.E R19, desc[UR6][R6.64+-0x4] ;  /* 0xfffffc0606137981 */ /* 0x000f68000c1e1900 */
[----:B------:R-:W5:Y:S04]  /*0b20*/  LDG.E R12, desc[UR6][R4.64+-0x4] ;  /* 0xfffffc06040c7981 */ /* 0x000f68000c1e1900 */
[----:B------:R-:W5:Y:S04]  /*0b30*/  LDG.E R16, desc[UR6][R6.64] ;  /* 0x0000000606107981 */ /* 0x000f68000c1e1900 */
[----:B------:R-:W5:Y:S04]  /*0b40*/  LDG.E R17, desc[UR6][R4.64] ;  /* 0x0000000604117981 */ /* 0x000f68000c1e1900 */
[----:B------:R-:W5:Y:S01]  /*0b50*/  LDG.E R24, desc[UR6][R4.64+0xc] ;  /* 0x00000c0604187981 */ /* 0x000f62000c1e1900 */
[----:B--2---:R-:W-:-:S03]  /*0b60*/  FFMA R29, R18, R21, R29 ;  /* 0x00000015121d7223 */ /* 0x004fc6000000001d */
[----:B------:R-:W2:Y:S04]  /*0b70*/  LDG.E R18, desc[UR6][R6.64+0x4] ;  /* 0x0000040606127981 */ /* 0x000ea8000c1e1900 */
[----:B------:R-:W2:Y:S01]  /*0b80*/  LDG.E R21, desc[UR6][R4.64+0x4] ;  /* 0x0000040604157981 */ /* 0x000ea2000c1e1900 */
[----:B---3--:R-:W-:-:S03]  /*0b90*/  FFMA R26, R22, R23, R29 ;  /* 0x00000017161a7223 */ /* 0x008fc6000000001d */
[----:B------:R-:W3:Y:S04]  /*0ba0*/  LDG.E R23, desc[UR6][R6.64+0x8] ;  /* 0x0000080606177981 */ /* 0x000ee8000c1e1900 */
[----:B------:R-:W3:Y:S04]  /*0bb0*/  LDG.E R22, desc[UR6][R4.64+0x8] ;  /* 0x0000080604167981 */ /* 0x000ee8000c1e1900 */
[----:B------:R0:W3:Y:S01]  /*0bc0*/  LDG.E R29, desc[UR6][R6.64+0xc] ;  /* 0x00000c06061d7981 */ /* 0x0000e2000c1e1900 */
[----:B----4-:R-:W-:Y:S01]  /*0bd0*/  FFMA R14, R15, R14, R26 ;  /* 0x0000000e0f0e7223 */ /* 0x010fe2000000001a */
[----:B------:R-:W-:-:S03]  /*0be0*/  IADD3 R11, PT, PT, R11, 0x8, RZ ;  /* 0x000000080b0b7810 */ /* 0x000fc60007ffe0ff */
[----:B-----5:R-:W-:Y:S01]  /*0bf0*/  FFMA R19, R19, R12, R14 ;  /* 0x0000000c13137223 */ /* 0x020fe2000000000e */
[----:B------:R-:W-:-:S03]  /*0c00*/  ISETP.NE.AND P1, PT, R11, RZ, PT ;  /* 0x000000ff0b00720c */ /* 0x000fc60003f25270 */
[----:B------:R-:W-:Y:S01]  /*0c10*/  FFMA R17, R16, R17, R19 ;  /* 0x0000001110117223 */ /* 0x000fe20000000013 */
[----:B------:R-:W-:Y:S02]  /*0c20*/  IADD3 R12, P2, PT, R6, 0x20, RZ ;  /* 0x00000020060c7810 */ /* 0x000fe40007f5e0ff */
[----:B------:R-:W-:Y:S02]  /*0c30*/  IADD3 R8, PT, PT, R8, 0x8, RZ ;  /* 0x0000000808087810 */ /* 0x000fe40007ffe0ff */
[----:B0-----:R-:W-:Y:S01]  /*0c40*/  IADD3.X R7, PT, PT, RZ, R7, RZ, P2, !PT ;  /* 0x00000007ff077210 */ /* 0x001fe200017fe4ff */
[----:B--2---:R-:W-:-:S04]  /*0c50*/  FFMA R18, R18, R21, R17 ;  /* 0x0000001512127223 */ /* 0x004fc80000000011 */
[----:B---3--:R-:W-:-:S04]  /*0c60*/  FFMA R18, R23, R22, R18 ;  /* 0x0000001617127223 */ /* 0x008fc80000000012 */
[----:B------:R-:W-:Y:S01]  /*0c70*/  FFMA R29, R29, R24, R18 ;  /* 0x000000181d1d7223 */ /* 0x000fe20000000012 */
[----:B------:R-:W-:Y:S06]  /*0c80*/  @P1 BRA `(.L_x_22) ;  /* 0xfffffffc00781947 */ /* 0x000fec000383ffff */
.L_x_21:
[----:B------:R-:W-:Y:S05]  /*0c90*/  @!P0 BRA `(.L_x_14) ;  /* 0x0000001000988947 */ /* 0x000fea0003800000 */
[----:B------:R-:W-:Y:S02]  /*0ca0*/  ISETP.GE.U32.AND P1, PT, R25, 0x4, PT ;  /* 0x000000041900780c */ /* 0x000fe40003f26070 */
[----:B------:R-:W-:-:S04]  /*0cb0*/  LOP3.LUT R16, R2, 0x3, RZ, 0xc0, !PT ;  /* 0x0000000302107812 */ /* 0x000fc800078ec0ff */
[----:B------:R-:W-:-:S07]  /*0cc0*/  ISETP.NE.AND P0, PT, R16, RZ, PT ;  /* 0x000000ff1000720c */ /* 0x000fce0003f05270 */
[----:B------:R-:W-:Y:S06]  /*0cd0*/  @!P1 BRA `(.L_x_23) ;  /* 0x0000000000609947 */ /* 0x000fec0003800000 */
[----:B------:R-:W0:Y:S01]  /*0ce0*/  LDC.64 R14, c[0x0][0x380] ;  /* 0x0000e000ff0e7b82 */ /* 0x000e220000000a00 */
[----:B------:R-:W1:Y:S01]  /*0cf0*/  LDCU.64 UR4, c[0x0][0x380] ;  /* 0x00007000ff0477ac */ /* 0x000e620008000a00 */
[CC--:B------:R-:W-:Y:S02]  /*0d00*/  IADD3 R5, PT, PT, R20.reuse, R9.reuse, RZ ;  /* 0x0000000914057210 */ /* 0x0c0fe40007ffe0ff */
[-C--:B------:R-:W-:Y:S02]  /*0d10*/  IADD3 R8, P1, PT, R20, R9.reuse, RZ ;  /* 0x0000000914087210 */ /* 0x080fe40007f3e0ff */
[----:B------:R-:W-:Y:S02]  /*0d20*/  IADD3 R11, PT, PT, R10, R9, RZ ;  /* 0x000000090a0b7210 */ /* 0x000fe40007ffe0ff */
[----:B------:R-:W2:Y:S01]  /*0d30*/  LDC.64 R6, c[0x0][0x390] ;  /* 0x0000e400ff067b82 */ /* 0x000ea20000000a00 */
[----:B0-----:R-:W-:Y:S01]  /*0d40*/  IMAD.WIDE.U32 R14, R5, 0x4, R14 ;  /* 0x00000004050e7825 */ /* 0x001fe200078e000e */
[----:B------:R-:W-:-:S02]  /*0d50*/  IADD3.X R5, PT, PT, RZ, RZ, RZ, P1, !PT ;  /* 0x000000ffff057210 */ /* 0x000fc40000ffe4ff */
[----:B-1----:R-:W-:-:S03]  /*0d60*/  LEA R4, P1, R8, UR4, 0x2 ;  /* 0x0000000408047c11 */ /* 0x002fc6000f8210ff */
[----:B------:R-:W3:Y:S01]  /*0d70*/  LDG.E R14, desc[UR6][R14.64] ;  /* 0x000000060e0e7981 */ /* 0x000ee2000c1e1900 */
[----:B------:R-:W-:Y:S01]  /*0d80*/  LEA.HI.X R5, R8, UR5, R5, 0x2, P1 ;  /* 0x0000000508057c11 */ /* 0x000fe200088f1405 */
[----:B--2---:R-:W-:-:S04]  /*0d90*/  IMAD.WIDE R6, R11, 0x4, R6 ;  /* 0x000000040b067825 */ /* 0x004fc800078e0206 */
[----:B------:R-:W2:Y:S04]  /*0da0*/  LDG.E R11, desc[UR6][R4.64+0x4] ;  /* 0x00000406040b7981 */ /* 0x000ea8000c1e1900 */
[----:B------:R-:W3:Y:S04]  /*0db0*/  LDG.E R8, desc[UR6][R6.64] ;  /* 0x0000000606087981 */ /* 0x000ee8000c1e1900 */
[----:B------:R-:W2:Y:S04]  /*0dc0*/  LDG.E R12, desc[UR6][R6.64+0x4] ;  /* 0x00000406060c7981 */ /* 0x000ea8000c1e1900 */
        /* <DEDUP_REMOVED lines=9> */
.L_x_23:
[----:B------:R-:W-:Y:S05]  /*0e60*/  @!P0 BRA `(.L_x_14) ;  /* 0x0000001000248947 */ /* 0x000fea0003800000 */
[----:B------:R-:W-:Y:S02]  /*0e70*/  ISETP.NE.AND P1, PT, R16, 0x1, PT ;  /* 0x000000011000780c */ /* 0x000fe40003f25270 */
[----:B------:R-:W-:-:S04]  /*0e80*/  LOP3.LUT R2, R2, 0x1, RZ, 0xc0, !PT ;  /* 0x0000000102027812 */ /* 0x000fc800078ec0ff */
[----:B------:R-:W-:-:S07]  /*0e90*/  ISETP.NE.U32.AND P0, PT, R2, 0x1, PT ;  /* 0x000000010200780c */ /* 0x000fce0003f05070 */
[----:B------:R-:W-:Y:S06]  /*0ea0*/  @!P1 BRA `(.L_x_24) ;  /* 0x0000000000489947 */ /* 0x000fec0003800000 */
[----:B------:R-:W0:Y:S01]  /*0eb0*/  LDC.64 R14, c[0x0][0x380] ;  /* 0x0000e000ff0e7b82 */ /* 0x000e220000000a00 */
[----:B------:R-:W1:Y:S01]  /*0ec0*/  LDCU.64 UR4, c[0x0][0x380] ;  /* 0x00007000ff0477ac */ /* 0x000e620008000a00 */
[CC--:B------:R-:W-:Y:S02]  /*0ed0*/  IADD3 R2, P1, PT, R20.reuse, R9.reuse, RZ ;  /* 0x0000000914027210 */ /* 0x0c0fe40007f3e0ff */
[-C--:B------:R-:W-:Y:S02]  /*0ee0*/  IADD3 R5, PT, PT, R20, R9.reuse, RZ ;  /* 0x0000000914057210 */ /* 0x080fe40007ffe0ff */
[----:B------:R-:W-:Y:S02]  /*0ef0*/  IADD3 R11, PT, PT, R10, R9, RZ ;  /* 0x000000090a0b7210 */ /* 0x000fe40007ffe0ff */
[----:B------:R-:W2:Y:S01]  /*0f00*/  LDC.64 R6, c[0x0][0x390] ;  /* 0x0000e400ff067b82 */ /* 0x000ea20000000a00 */
[----:B------:R-:W-:Y:S02]  /*0f10*/  IADD3.X R17, PT, PT, RZ, RZ, RZ, P1, !PT ;  /* 0x000000ffff117210 */ /* 0x000fe40000ffe4ff */
[----:B-1----:R-:W-:Y:S01]  /*0f20*/  LEA R4, P1, R2, UR4, 0x2 ;  /* 0x0000000402047c11 */ /* 0x002fe2000f8210ff */
[----:B0-----:R-:W-:-:S03]  /*0f30*/  IMAD.WIDE.U32 R14, R5, 0x4, R14 ;  /* 0x00000004050e7825 */ /* 0x001fc600078e000e */
[----:B------:R-:W-:-:S03]  /*0f40*/  LEA.HI.X R5, R2, UR5, R17, 0x2, P1 ;  /* 0x0000000502057c11 */ /* 0x000fc600088f1411 */
[----:B------:R-:W3:Y:S01]  /*0f50*/  LDG.E R14, desc[UR6][R14.64] ;  /* 0x000000060e0e7981 */ /* 0x000ee2000c1e1900 */
[----:B--2---:R-:W-:-:S03]  /*0f60*/  IMAD.WIDE R6, R11, 0x4, R6 ;  /* 0x000000040b067825 */ /* 0x004fc600078e0206 */
[----:B------:R-:W2:Y:S04]  /*0f70*/  LDG.E R5, desc[UR6][R4.64+0x4] ;  /* 0x0000040604057981 */ /* 0x000ea8000c1e1900 */
[----:B------:R-:W3:Y:S04]  /*0f80*/  LDG.E R2, desc[UR6][R6.64] ;  /* 0x0000000606027981 */ /* 0x000ee8000c1e1900 */
[----:B------:R-:W2:Y:S01]  /*0f90*/  LDG.E R8, desc[UR6][R6.64+0x4] ;  /* 0x0000040606087981 */ /* 0x000ea2000c1e1900 */
[----:B------:R-:W-:Y:S01]  /*0fa0*/  IADD3 R9, PT, PT, R9, 0x2, RZ ;  /* 0x0000000209097810 */ /* 0x000fe20007ffe0ff */
[----:B---3--:R-:W-:-:S04]  /*0fb0*/  FFMA R2, R14, R2, R29 ;  /* 0x000000020e027223 */ /* 0x008fc8000000001d */
[----:B--2---:R-:W-:-:S07]  /*0fc0*/  FFMA R29, R5, R8, R2 ;  /* 0x00000008051d7223 */ /* 0x004fce0000000002 */
.L_x_24:
[----:B------:R-:W-:Y:S05]  /*0fd0*/  @P0 BRA `(.L_x_14) ;  /* 0x0000000c00c80947 */ /* 0x000fea0003800000 */
[----:B------:R-:W0:Y:S01]  /*0fe0*/  LDC.64 R4, c[0x0][0x380] ;  /* 0x0000e000ff047b82 */ /* 0x000e220000000a00 */
[-C--:B------:R-:W-:Y:S02]  /*0ff0*/  IADD3 R11, PT, PT, R20, R9.reuse, RZ ;  /* 0x00000009140b7210 */ /* 0x080fe40007ffe0ff */
[----:B------:R-:W-:-:S05]  /*1000*/  IADD3 R9, PT, PT, R10, R9, RZ ;  /* 0x000000090a097210 */ /* 0x000fca0007ffe0ff */
[----:B------:R-:W1:Y:S01]  /*1010*/  LDC.64 R6, c[0x0][0x390] ;  /* 0x0000e400ff067b82 */ /* 0x000e620000000a00 */
[----:B0-----:R-:W-:-:S06]  /*1020*/  IMAD.WIDE.U32 R4, R11, 0x4, R4 ;  /* 0x000000040b047825 */ /* 0x001fcc00078e0004 */
[----:B------:R-:W2:Y:S01]  /*1030*/  LDG.E R4, desc[UR6][R4.64] ;  /* 0x0000000604047981 */ /* 0x000ea2000c1e1900 */
[----:B-1----:R-:W-:-:S06]  /*1040*/  IMAD.WIDE R6, R9, 0x4, R6 ;  /* 0x0000000409067825 */ /* 0x002fcc00078e0206 */
[----:B------:R-:W2:Y:S02]  /*1050*/  LDG.E R6, desc[UR6][R6.64] ;  /* 0x0000000606067981 */ /* 0x000ea4000c1e1900 */
[----:B--2---:R-:W-:Y:S01]  /*1060*/  FFMA R29, R4, R6, R29 ;  /* 0x00000006041d7223 */ /* 0x004fe2000000001d */
[----:B------:R-:W-:Y:S06]  /*1070*/  BRA `(.L_x_14) ;  /* 0x0000000c00a07947 */ /* 0x000fec0003800000 */
.L_x_15:
[----:B------:R-:W0:Y:S02]  /*1080*/  LDCU.U8 UR4, c[0x0][0x398] ;  /* 0x00007300ff0477ac */ /* 0x000e240008000000 */
        /* <DEDUP_REMOVED lines=9> */
[----:B------:R-:W-:Y:S02]  /*1120*/  LOP3.LUT R6, R2, 0x7ffffff8, RZ, 0xc0, !PT ;  /* 0x7ffffff802067812 */ /* 0x000fe400078ec0ff */
[----:B------:R-:W-:Y:S02]  /*1130*/  MOV R29, RZ ;  /* 0x000000ff001d7202 */ /* 0x000fe40000000f00 */
[----:B------:R-:W-:Y:S02]  /*1140*/  MOV R7, R3 ;  /* 0x0000000300077202 */ /* 0x000fe40000000f00 */
[----:B------:R-:W-:Y:S02]  /*1150*/  MOV R4, R0 ;  /* 0x0000000000047202 */ /* 0x000fe40000000f00 */
[----:B------:R-:W-:-:S07]  /*1160*/  IADD3 R8, PT, PT, -R6, RZ, RZ ;  /* 0x000000ff06087210 */ /* 0x000fce0007ffe1ff */
.L_x_27:
[----:B------:R-:W0:Y:S08]  /*1170*/  LDC.64 R14, c[0x0][0x380] ;  /* 0x0000e000ff0e7b82 */ /* 0x000e300000000a00 */
[----:B------:R-:W1:Y:S01]  /*1180*/  LDC.64 R26, c[0x0][0x390] ;  /* 0x0000e400ff1a7b82 */ /* 0x000e620000000a00 */
[----:B0-----:R-:W-:-:S05]  /*1190*/  IMAD.WIDE R14, R7, 0x4, R14 ;  /* 0x00000004070e7825 */ /* 0x001fca00078e020e */
[----:B------:R0:W2:Y:S01]  /*11a0*/  LDG.E R22, desc[UR6][R14.64] ;  /* 0x000000060e167981 */ /* 0x0000a2000c1e1900 */
[----:B-1----:R-:W-:-:S05]  /*11b0*/  IMAD.WIDE R26, R4, 0x4, R26 ;  /* 0x00000004041a7825 */ /* 0x002fca00078e021a */
[----:B------:R-:W2:Y:S01]  /*11c0*/  LDG.E R9, desc[UR6][R26.64] ;  /* 0x000000061a097981 */ /* 0x000ea2000c1e1900 */
[----:B0-----:R-:W-:-:S04]  /*11d0*/  IMAD.WIDE R14, R12, 0x4, R14 ;  /* 0x000000040c0e7825 */ /* 0x001fc800078e020e */
[C---:B------:R-:W-:Y:S01]  /*11e0*/  IMAD.WIDE R20, R13.reuse, 0x4, R26 ;  /* 0x000000040d147825 */ /* 0x040fe200078e021a */
[----:B------:R-:W3:Y:S03]  /*11f0*/  LDG.E R28, desc[UR6][R14.64] ;  /* 0x000000060e1c7981 */ /* 0x000ee6000c1e1900 */
[----:B------:R-:W-:Y:S01]  /*1200*/  IMAD.WIDE R24, R12, 0x4, R14 ;  /* 0x000000040c187825 */ /* 0x000fe200078e020e */
[----:B------:R-:W3:Y:S03]  /*1210*/  LDG.E R27, desc[UR6][R20.64] ;  /* 0x00000006141b7981 */ /* 0x000ee6000c1e1900 */
[----:B------:R-:W-:-:S04]  /*1220*/  IMAD.WIDE R10, R13, 0x4, R20 ;  /* 0x000000040d0a7825 */ /* 0x000fc800078e0214 */
[C---:B------:R-:W-:Y:S01]  /*1230*/  IMAD.WIDE R16, R12.reuse, 0x4, R24 ;  /* 0x000000040c107825 */ /* 0x040fe200078e0218 */
[----:B------:R-:W4:Y:S04]  /*1240*/  LDG.E R26, desc[UR6][R10.64] ;  /* 0x000000060a1a7981 */ /* 0x000f28000c1e1900 */
[----:B------:R0:W5:Y:S01]  /*1250*/  LDG.E R23, desc[UR6][R16.64] ;  /* 0x0000000610177981 */ /* 0x000162000c1e1900 */
[----:B------:R-:W-:-:S03]  /*1260*/  IMAD.WIDE R18, R12, 0x4, R16 ;  /* 0x000000040c127825 */ /* 0x000fc600078e0210 */
[----:B------:R-:W4:Y:S01]  /*1270*/  LDG.E R25, desc[UR6][R24.64] ;  /* 0x0000000618197981 */ /* 0x000f22000c1e1900 */
[----:B0-----:R-:W-:-:S03]  /*1280*/  IMAD.WIDE R16, R13, 0x4, R10 ;  /* 0x000000040d107825 */ /* 0x001fc600078e020a */
[----:B------:R0:W5:Y:S01]  /*1290*/  LDG.E R21, desc[UR6][R18.64] ;  /* 0x0000000612157981 */ /* 0x000162000c1e1900 */
[----:B------:R-:W-:-:S03]  /*12a0*/  IMAD.WIDE R14, R12, 0x4, R18 ;  /* 0x000000040c0e7825 */ /* 0x000fc600078e0212 */
[----:B------:R1:W5:Y:S04]  /*12b0*/  LDG.E R24, desc[UR6][R16.64] ;  /* 0x0000000610187981 */ /* 0x000368000c1e1900 */
[----:B------:R1:W5:Y:S01]  /*12c0*/  LDG.E R11, desc[UR6][R14.64] ;  /* 0x000000060e0b7981 */ /* 0x000362000c1e1900 */
[----:B0-----:R-:W-:-:S04]  /*12d0*/  IMAD.WIDE R18, R13, 0x4, R16 ;  /* 0x000000040d127825 */ /* 0x001fc800078e0210 */
[----:B-1----:R-:W-:-:S04]  /*12e0*/  IMAD.WIDE R16, R13, 0x4, R18 ;  /* 0x000000040d107825 */ /* 0x002fc800078e0212 */
[C---:B------:R-:W-:Y:S01]  /*12f0*/  IMAD.WIDE R14, R12.reuse, 0x4, R14 ;  /* 0x000000040c0e7825 */ /* 0x040fe200078e020e */
[----:B------:R-:W5:Y:S04]  /*1300*/  LDG.E R20, desc[UR6][R16.64] ;  /* 0x0000000610147981 */ /* 0x000f68000c1e1900 */
[----:B------:R0:W5:Y:S02]  /*1310*/  LDG.E R10, desc[UR6][R14.64] ;  /* 0x000000060e0a7981 */ /* 0x000164000c1e1900 */
[----:B0-----:R-:W-:-:S04]  /*1320*/  IMAD.WIDE R14, R12, 0x4, R14 ;  /* 0x000000040c0e7825 */ /* 0x001fc800078e020e */
[----:B--2---:R-:W-:Y:S02]  /*1330*/  FFMA R9, R22, R9, R29 ;  /* 0x0000000916097223 */ /* 0x004fe4000000001d */
[----:B------:R0:W2:Y:S04]  /*1340*/  LDG.E R22, desc[UR6][R18.64] ;  /* 0x0000000612167981 */ /* 0x0000a8000c1e1900 */
[----:B------:R-:W2:Y:S01]  /*1350*/  LDG.E R29, desc[UR6][R14.64] ;  /* 0x000000060e1d7981 */ /* 0x000ea2000c1e1900 */
[----:B0-----:R-:W-:-:S05]  /*1360*/  IMAD.WIDE R18, R13, 0x4, R16 ;  /* 0x000000040d127825 */ /* 0x001fca00078e0210 */
[----:B------:R0:W2:Y:S02]  /*1370*/  LDG.E R17, desc[UR6][R18.64] ;  /* 0x0000000612117981 */ /* 0x0000a4000c1e1900 */
[----:B0-----:R-:W-:-:S06]  /*1380*/  IMAD.WIDE R18, R13, 0x4, R18 ;  /* 0x000000040d127825 */ /* 0x001fcc00078e0212 */
[----:B------:R-:W2:Y:S01]  /*1390*/  LDG.E R18, desc[UR6][R18.64] ;  /* 0x0000000612127981 */ /* 0x000ea2000c1e1900 */
[----:B---3--:R-:W-:Y:S01]  /*13a0*/  FFMA R28, R28, R27, R9 ;  /* 0x0000001b1c1c7223 */ /* 0x008fe20000000009 */
[----:B------:R-:W-:-:S03]  /*13b0*/  IADD3 R8, PT, PT, R8, 0x8, RZ ;  /* 0x0000000808087810 */ /* 0x000fc60007ffe0ff */
[----:B----4-:R-:W-:Y:S01]  /*13c0*/  FFMA R26, R25, R26, R28 ;  /* 0x0000001a191a7223 */ /* 0x010fe2000000001c */
[----:B------:R-:W-:-:S03]  /*13d0*/  ISETP.NE.AND P0, PT, R8, RZ, PT ;  /* 0x000000ff0800720c */ /* 0x000fc60003f05270 */
[----:B-----5:R-:W-:Y:S01]  /*13e0*/  FFMA R24, R23, R24, R26 ;  /* 0x0000001817187223 */ /* 0x020fe2000000001a */
[----:B------:R-:W-:Y:S02]  /*13f0*/  LEA R7, R12, R7, 0x3 ;  /* 0x000000070c077211 */ /* 0x000fe400078e18ff */
[----:B------:R-:W-:Y:S01]  /*1400*/  LEA R4, R13, R4, 0x3 ;  /* 0x000000040d047211 */ /* 0x000fe200078e18ff */
[----:B--2---:R-:W-:-:S04]  /*1410*/  FFMA R22, R21, R22, R24 ;  /* 0x0000001615167223 */ /* 0x004fc80000000018 */
[----:B------:R-:W-:-:S04]  /*1420*/  FFMA R11, R11, R20, R22 ;  /* 0x000000140b0b7223 */ /* 0x000fc80000000016 */
[----:B------:R-:W-:-:S04]  /*1430*/  FFMA R10, R10, R17, R11 ;  /* 0x000000110a0a7223 */ /* 0x000fc8000000000b */
[----:B------:R-:W-:Y:S01]  /*1440*/  FFMA R29, R29, R18, R10 ;  /* 0x000000121d1d7223 */ /* 0x000fe2000000000a */
[----:B------:R-:W-:Y:S06]  /*1450*/  @P0 BRA `(.L_x_27) ;  /* 0xfffffffc00440947 */ /* 0x000fec000383ffff */
.L_x_26:
[----:B------:R-:W-:Y:S05]  /*1460*/  @!P1 BRA `(.L_x_14) ;  /* 0x0000000800a49947 */ /* 0x000fea0003800000 */
[----:B------:R-:W-:Y:S02]  /*1470*/  ISETP.GE.U32.AND P0, PT, R5, 0x4, PT ;  /* 0x000000040500780c */ /* 0x000fe40003f06070 */
[----:B------:R-:W-:-:S04]  /*1480*/  LOP3.LUT R7, R2, 0x3, RZ, 0xc0, !PT ;  /* 0x0000000302077812 */ /* 0x000fc800078ec0ff */
[----:B------:R-:W-:-:S07]  /*1490*/  ISETP.NE.AND P1, PT, R7, RZ, PT ;  /* 0x000000ff0700720c */ /* 0x000fce0003f25270 */
[----:B------:R-:W-:Y:S06]  /*14a0*/  @!P0 BRA `(.L_x_28) ;  /* 0x0000000000648947 */ /* 0x000fec0003800000 */
[----:B------:R-:W0:Y:S01]  /*14b0*/  LDC.64 R20, c[0x0][0x380] ;  /* 0x0000e000ff147b82 */ /* 0x000e220000000a00 */
[C---:B------:R-:W-:Y:S02]  /*14c0*/  IMAD R5, R6.reuse, R12, R3 ;  /* 0x0000000c06057224 */ /* 0x040fe400078e0203 */
[----:B------:R-:W-:-:S05]  /*14d0*/  IMAD R9, R6, R13, R0 ;  /* 0x0000000d06097224 */ /* 0x000fca00078e0200 */
[----:B------:R-:W1:Y:S01]  /*14e0*/  LDC.64 R22, c[0x0][0x390] ;  /* 0x0000e400ff167b82 */ /* 0x000e620000000a00 */
[----:B0-----:R-:W-:-:S04]  /*14f0*/  IMAD.WIDE R20, R5, 0x4, R20 ;  /* 0x0000000405147825 */ /* 0x001fc800078e0214 */
[----:B------:R-:W-:Y:S02]  /*1500*/  IMAD.WIDE R4, R12, 0x4, R20 ;  /* 0x000000040c047825 */ /* 0x000fe400078e0214 */
[----:B------:R-:W2:Y:S02]  /*1510*/  LDG.E R20, desc[UR6][R20.64] ;  /* 0x0000000614147981 */ /* 0x000ea4000c1e1900 */
[----:B-1----:R-:W-:-:S04]  /*1520*/  IMAD.WIDE R22, R9, 0x4, R22 ;  /* 0x0000000409167825 */ /* 0x002fc800078e0216 */
[C---:B------:R-:W-:Y:S02]  /*1530*/  IMAD.WIDE R8, R13.reuse, 0x4, R22 ;  /* 0x000000040d087825 */ /* 0x040fe400078e0216 */
[----:B------:R-:W2:Y:S02]  /*1540*/  LDG.E R22, desc[UR6][R22.64] ;  /* 0x0000000616167981 */ /* 0x000ea4000c1e1900 */
[C---:B------:R-:W-:Y:S02]  /*1550*/  IMAD.WIDE R14, R12.reuse, 0x4, R4 ;  /* 0x000000040c0e7825 */ /* 0x040fe400078e0204 */
[----:B------:R-:W3:Y:S02]  /*1560*/  LDG.E R5, desc[UR6][R4.64] ;  /* 0x0000000604057981 */ /* 0x000ee4000c1e1900 */
[----:B------:R-:W-:Y:S02]  /*1570*/  IMAD.WIDE R10, R13, 0x4, R8 ;  /* 0x000000040d0a7825 */ /* 0x000fe400078e0208 */
[----:B------:R-:W3:Y:S02]  /*1580*/  LDG.E R8, desc[UR6][R8.64] ;  /* 0x0000000608087981 */ /* 0x000ee4000c1e1900 */
[----:B------:R-:W-:-:S02]  /*1590*/  IMAD.WIDE R16, R12, 0x4, R14 ;  /* 0x000000040c107825 */ /* 0x000fc400078e020e */
[----:B------:R-:W4:Y:S02]  /*15a0*/  LDG.E R25, desc[UR6][R14.64] ;  /* 0x000000060e197981 */ /* 0x000f24000c1e1900 */
[----:B------:R-:W-:Y:S02]  /*15b0*/  IMAD.WIDE R18, R13, 0x4, R10 ;  /* 0x000000040d127825 */ /* 0x000fe400078e020a */
[----:B------:R-:W4:Y:S04]  /*15c0*/  LDG.E R10, desc[UR6][R10.64] ;  /* 0x000000060a0a7981 */ /* 0x000f28000c1e1900 */
[----:B------:R-:W5:Y:S04]  /*15d0*/  LDG.E R17, desc[UR6][R16.64] ;  /* 0x0000000610117981 */ /* 0x000f68000c1e1900 */
[----:B------:R-:W5:Y:S01]  /*15e0*/  LDG.E R18, desc[UR6][R18.64] ;  /* 0x0000000612127981 */ /* 0x000f62000c1e1900 */
[----:B------:R-:W-:Y:S01]  /*15f0*/  IADD3 R6, PT, PT, R6, 0x4, RZ ;  /* 0x0000000406067810 */ /* 0x000fe20007ffe0ff */
[----:B--2---:R-:W-:-:S04]  /*1600*/  FFMA R20, R20, R22, R29 ;  /* 0x0000001614147223 */ /* 0x004fc8000000001d */
[----:B---3--:R-:W-:-:S04]  /*1610*/  FFMA R20, R5, R8, R20 ;  /* 0x0000000805147223 */ /* 0x008fc80000000014 */
[----:B----4-:R-:W-:-:S04]  /*1620*/  FFMA R20, R25, R10, R20 ;  /* 0x0000000a19147223 */ /* 0x010fc80000000014 */
[----:B-----5:R-:W-:-:S07]  /*1630*/  FFMA R29, R17, R18, R20 ;  /* 0x00000012111d7223 */ /* 0x020fce0000000014 */
.L_x_28:
[----:B------:R-:W-:Y:S05]  /*1640*/  @!P1 BRA `(.L_x_14) ;  /* 0x00000008002c9947 */ /* 0x000fea0003800000 */
[----:B------:R-:W-:Y:S02]  /*1650*/  ISETP.NE.AND P0, PT, R7, 0x1, PT ;  /* 0x000000010700780c */ /* 0x000fe40003f05270 */
[----:B------:R-:W-:-:S04]  /*1660*/  LOP3.LUT R2, R2, 0x1, RZ, 0xc0, !PT ;  /* 0x0000000102027812 */ /* 0x000fc800078ec0ff */
[----:B------:R-:W-:-:S07]  /*1670*/  ISETP.NE.U32.AND P1, PT, R2, 0x1, PT ;  /* 0x000000010200780c */ /* 0x000fce0003f25070 */
[----:B------:R-:W-:Y:S06]  /*1680*/  @!P0 BRA `(.L_x_29) ;  /* 0x00000000003c8947 */ /* 0x000fec0003800000 */
[----:B------:R-:W0:Y:S01]  /*1690*/  LDC.64 R4, c[0x0][0x380] ;  /* 0x0000e000ff047b82 */ /* 0x000e220000000a00 */
[C---:B------:R-:W-:Y:S02]  /*16a0*/  IMAD R7, R6.reuse, R12, R3 ;  /* 0x0000000c06077224 */ /* 0x040fe400078e0203 */
[----:B------:R-:W-:-:S05]  /*16b0*/  IMAD R11, R6, R13, R0 ;  /* 0x0000000d060b7224 */ /* 0x000fca00078e0200 */
[----:B------:R-:W1:Y:S01]  /*16c0*/  LDC.64 R8, c[0x0][0x390] ;  /* 0x0000e400ff087b82 */ /* 0x000e620000000a00 */
[----:B0-----:R-:W-:-:S05]  /*16d0*/  IMAD.WIDE R4, R7, 0x4, R4 ;  /* 0x0000000407047825 */ /* 0x001fca00078e0204 */
[----:B------:R-:W2:Y:S01]  /*16e0*/  LDG.E R2, desc[UR6][R4.64] ;  /* 0x0000000604027981 */ /* 0x000ea2000c1e1900 */
[----:B-1----:R-:W-:-:S04]  /*16f0*/  IMAD.WIDE R8, R11, 0x4, R8 ;  /* 0x000000040b087825 */ /* 0x002fc800078e0208 */
[----:B------:R-:W-:-:S04]  /*1700*/  IMAD.WIDE R10, R12, 0x4, R4 ;  /* 0x000000040c0a7825 */ /* 0x000fc800078e0204 */
[----:B------:R-:W-:Y:S02]  /*1710*/  IMAD.WIDE R14, R13, 0x4, R8 ;  /* 0x000000040d0e7825 */ /* 0x000fe400078e0208 */
[----:B------:R-:W2:Y:S04]  /*1720*/  LDG.E R8, desc[UR6][R8.64] ;  /* 0x0000000608087981 */ /* 0x000ea8000c1e1900 */
[----:B------:R-:W3:Y:S04]  /*1730*/  LDG.E R11, desc[UR6][R10.64] ;  /* 0x000000060a0b7981 */ /* 0x000ee8000c1e1900 */
[----:B------:R-:W3:Y:S01]  /*1740*/  LDG.E R14, desc[UR6][R14.64] ;  /* 0x000000060e0e7981 */ /* 0x000ee2000c1e1900 */
[----:B------:R-:W-:Y:S01]  /*1750*/  IADD3 R6, PT, PT, R6, 0x2, RZ ;  /* 0x0000000206067810 */ /* 0x000fe20007ffe0ff */
[----:B--2---:R-:W-:-:S04]  /*1760*/  FFMA R2, R2, R8, R29 ;  /* 0x0000000802027223 */ /* 0x004fc8000000001d */
[----:B---3--:R-:W-:-:S07]  /*1770*/  FFMA R29, R11, R14, R2 ;  /* 0x0000000e0b1d7223 */ /* 0x008fce0000000002 */
.L_x_29:
[----:B------:R-:W-:Y:S05]  /*1780*/  @P1 BRA `(.L_x_14) ;  /* 0x0000000400dc1947 */ /* 0x000fea0003800000 */
[----:B------:R-:W0:Y:S01]  /*1790*/  LDC.64 R4, c[0x0][0x380] ;  /* 0x0000e000ff047b82 */ /* 0x000e220000000a00 */
[C---:B------:R-:W-:Y:S02]  /*17a0*/  IMAD R7, R6.reuse, R12, R3 ;  /* 0x0000000c06077224 */ /* 0x040fe400078e0203 */
[----:B------:R-:W-:-:S05]  /*17b0*/  IMAD R11, R6, R13, R0 ;  /* 0x0000000d060b7224 */ /* 0x000fca00078e0200 */
[----:B------:R-:W1:Y:S01]  /*17c0*/  LDC.64 R8, c[0x0][0x390] ;  /* 0x0000e400ff087b82 */ /* 0x000e620000000a00 */
[----:B0-----:R-:W-:-:S06]  /*17d0*/  IMAD.WIDE R4, R7, 0x4, R4 ;  /* 0x0000000407047825 */ /* 0x001fcc00078e0204 */
[----:B------:R-:W2:Y:S01]  /*17e0*/  LDG.E R4, desc[UR6][R4.64] ;  /* 0x0000000604047981 */ /* 0x000ea2000c1e1900 */
[----:B-1----:R-:W-:-:S06]  /*17f0*/  IMAD.WIDE R6, R11, 0x4, R8 ;  /* 0x000000040b067825 */ /* 0x002fcc00078e0208 */
[----:B------:R-:W2:Y:S02]  /*1800*/  LDG.E R6, desc[UR6][R6.64] ;  /* 0x0000000606067981 */ /* 0x000ea4000c1e1900 */
[----:B--2---:R-:W-:Y:S01]  /*1810*/  FFMA R29, R4, R6, R29 ;  /* 0x00000006041d7223 */ /* 0x004fe2000000001d */
[----:B------:R-:W-:Y:S06]  /*1820*/  BRA `(.L_x_14) ;  /* 0x0000000400b47947 */ /* 0x000fec0003800000 */
.L_x_25:
[C---:B------:R-:W-:Y:S01]  /*1830*/  ISETP.GE.U32.AND P0, PT, R2.reuse, 0x8, PT ;  /* 0x000000080200780c */ /* 0x040fe20003f06070 */
[----:B------:R-:W-:Y:S01]  /*1840*/  HFMA2 R29, -RZ, RZ, 0, 0 ;  /* 0x00000000ff1d7431 */ /* 0x000fe200000001ff */
[----:B------:R-:W-:Y:S02]  /*1850*/  LOP3.LUT R24, R2, 0x7, RZ, 0xc0, !PT ;  /* 0x0000000702187812 */ /* 0x000fe400078ec0ff */
[----:B------:R-:W-:Y:S02]  /*1860*/  MOV R19, RZ ;  /* 0x000000ff00137202 */ /* 0x000fe40000000f00 */
[----:B------:R-:W-:-:S07]  /*1870*/  ISETP.NE.AND P1, PT, R24, RZ, PT ;  /* 0x000000ff1800720c */ /* 0x000fce0003f25270 */
[----:B------:R-:W-:Y:S06]  /*1880*/  @!P0 BRA `(.L_x_30) ;  /* 0x0000000000c48947 */ /* 0x000fec0003800000 */
[----:B------:R-:W0:Y:S01]  /*1890*/  LDCU.64 UR4, c[0x0][0x390] ;  /* 0x00007200ff0477ac */ /* 0x000e220008000a00 */
[----:B------:R-:W-:Y:S02]  /*18a0*/  LOP3.LUT R19, R2, 0x7ffffff8, RZ, 0xc0, !PT ;  /* 0x7ffffff802137812 */ /* 0x000fe400078ec0ff */
[----:B------:R-:W-:Y:S02]  /*18b0*/  MOV R29, RZ ;  /* 0x000000ff001d7202 */ /* 0x000fe40000000f00 */
[----:B------:R-:W-:Y:S02]  /*18c0*/  MOV R11, R10 ;  /* 0x0000000a000b7202 */ /* 0x000fe40000000f00 */
[----:B------:R-:W-:Y:S02]  /*18d0*/  MOV R21, R3 ;  /* 0x0000000300157202 */ /* 0x000fe40000000f00 */
[----:B------:R-:W-:Y:S01]  /*18e0*/  IADD3 R18, PT, PT, -R19, RZ, RZ ;  /* 0x000000ff13127210 */ /* 0x000fe20007ffe1ff */
[----:B0-----:R-:W-:-:S04]  /*18f0*/  UIADD3 UR4, UP0, UPT, UR4, 0x10, URZ ;  /* 0x0000001004047890 */ /* 0x001fc8000ff1e0ff */
[----:B------:R-:W-:-:S12]  /*1900*/  UIADD3.X UR5, UPT, UPT, URZ, UR5, URZ, UP0, !UPT ;  /* 0x00000005ff057290 */ /* 0x000fd800087fe4ff */
.L_x_31:
[----:B------:R-:W0:Y:S01]  /*1910*/  LDC.64 R22, c[0x0][0x380] ;  /* 0x0000e000ff167b82 */ /* 0x000e220000000a00 */
[----:B------:R-:W-:Y:S02]  /*1920*/  MOV R4, UR4 ;  /* 0x0000000400047c02 */ /* 0x000fe40008000f00 */
[----:B------:R-:W-:-:S03]  /*1930*/  MOV R5, UR5 ;  /* 0x0000000500057c02 */ /* 0x000fc60008000f00 */
[----:B------:R-:W-:-:S05]  /*1940*/  IMAD.WIDE R4, R11, 0x4, R4 ;  /* 0x000000040b047825 */ /* 0x000fca00078e0204 */
[----:B------:R-:W2:Y:S04]  /*1950*/  LDG.E R17, desc[UR6][R4.64+-0x10] ;  /* 0xfffff00604117981 */ /* 0x000ea8000c1e1900 */
[----:B------:R-:W3:Y:S04]  /*1960*/  LDG.E R26, desc[UR6][R4.64+-0xc] ;  /* 0xfffff406041a7981 */ /* 0x000ee8000c1e1900 */
[----:B------:R-:W4:Y:S01]  /*1970*/  LDG.E R20, desc[UR6][R4.64+-0x8] ;  /* 0xfffff80604147981 */ /* 0x000f22000c1e1900 */
[----:B0-----:R-:W-:-:S03]  /*1980*/  IMAD.WIDE R22, R21, 0x4, R22 ;  /* 0x0000000415167825 */ /* 0x001fc600078e0216 */
[----:B------:R-:W5:Y:S04]  /*1990*/  LDG.E R28, desc[UR6][R4.64+-0x4] ;  /* 0xfffffc06041c7981 */ /* 0x000f68000c1e1900 */
[----:B------:R0:W2:Y:S02]  /*19a0*/  LDG.E R16, desc[UR6][R22.64] ;  /* 0x0000000616107981 */ /* 0x0000a4000c1e1900 */
[----:B0-----:R-:W-:-:S05]  /*19b0*/  IMAD.WIDE R22, R12, 0x4, R22 ;  /* 0x000000040c167825 */ /* 0x001fca00078e0216 */
[----:B------:R0:W3:Y:S01]  /*19c0*/  LDG.E R25, desc[UR6][R22.64] ;  /* 0x0000000616197981 */ /* 0x0000e2000c1e1900 */
[----:B------:R-:W-:-:S04]  /*19d0*/  IMAD.WIDE R14, R12, 0x4, R22 ;  /* 0x000000040c0e7825 */ /* 0x000fc800078e0216 */
[C---:B------:R-:W-:Y:S02]  /*19e0*/  IMAD.WIDE R8, R12.reuse, 0x4, R14 ;  /* 0x000000040c087825 */ /* 0x040fe400078e020e */
[----:B------:R-:W4:Y:S02]  /*19f0*/  LDG.E R15, desc[UR6][R14.64] ;  /* 0x000000060e0f7981 */ /* 0x000f24000c1e1900 */
[----:B------:R-:W-:Y:S02]  /*1a00*/  IMAD.WIDE R6, R12, 0x4, R8 ;  /* 0x000000040c067825 */ /* 0x000fe400078e0208 */
[----:B------:R1:W5:Y:S02]  /*1a10*/  LDG.E R27, desc[UR6][R8.64] ;  /* 0x00000006081b7981 */ /* 0x000364000c1e1900 */
[----:B--2---:R-:W-:Y:S01]  /*1a20*/  FFMA R29, R16, R17, R29 ;  /* 0x00000011101d7223 */ /* 0x004fe2000000001d */
[C---:B------:R-:W-:Y:S02]  /*1a30*/  IMAD.WIDE R16, R12.reuse, 0x4, R6 ;  /* 0x000000040c107825 */ /* 0x040fe400078e0206 */
[----:B------:R-:W2:Y:S02]  /*1a40*/  LDG.E R6, desc[UR6][R6.64] ;  /* 0x0000000606067981 */ /* 0x000ea4000c1e1900 */
[----:B0-----:R-:W-:-:S02]  /*1a50*/  IMAD.WIDE R22, R12, 0x4, R16 ;  /* 0x000000040c167825 */ /* 0x001fc400078e0210 */
[----:B------:R-:W2:Y:S02]  /*1a60*/  LDG.E R16, desc[UR6][R16.64] ;  /* 0x0000000610107981 */ /* 0x000ea4000c1e1900 */
[----:B---3--:R-:W-:Y:S01]  /*1a70*/  FFMA R26, R25, R26, R29 ;  /* 0x0000001a191a7223 */ /* 0x008fe2000000001d */
[----:B-1----:R-:W-:Y:S01]  /*1a80*/  IMAD.WIDE R8, R12, 0x4, R22 ;  /* 0x000000040c087825 */ /* 0x002fe200078e0216 */
[----:B------:R-:W2:Y:S04]  /*1a90*/  LDG.E R25, desc[UR6][R4.64] ;  /* 0x0000000604197981 */ /* 0x000ea8000c1e1900 */
[----:B------:R-:W3:Y:S04]  /*1aa0*/  LDG.E R29, desc[UR6][R4.64+0x4] ;  /* 0x00000406041d7981 */ /* 0x000ee8000c1e1900 */
[----:B------:R-:W3:Y:S04]  /*1ab0*/  LDG.E R14, desc[UR6][R22.64] ;  /* 0x00000006160e7981 */ /* 0x000ee8000c1e1900 */
[----:B------:R-:W3:Y:S04]  /*1ac0*/  LDG.E R7, desc[UR6][R4.64+0x8] ;  /* 0x0000080604077981 */ /* 0x000ee8000c1e1900 */
[----:B------:R-:W3:Y:S04]  /*1ad0*/  LDG.E R17, desc[UR6][R4.64+0xc] ;  /* 0x00000c0604117981 */ /* 0x000ee8000c1e1900 */
[----:B------:R-:W3:Y:S01]  /*1ae0*/  LDG.E R9, desc[UR6][R8.64] ;  /* 0x0000000608097981 */ /* 0x000ee2000c1e1900 */
[----:B----4-:R-:W-:Y:S01]  /*1af0*/  FFMA R20, R15, R20, R26 ;  /* 0x000000140f147223 */ /* 0x010fe2000000001a */
[----:B------:R-:W-:-:S03]  /*1b00*/  IADD3 R18, PT, PT, R18, 0x8, RZ ;  /* 0x0000000812127810 */ /* 0x000fc60007ffe0ff */
[----:B-----5:R-:W-:Y:S01]  /*1b10*/  FFMA R27, R27, R28, R20 ;  /* 0x0000001c1b1b7223 */ /* 0x020fe20000000014 */
[----:B------:R-:W-:Y:S02]  /*1b20*/  ISETP.NE.AND P0, PT, R18, RZ, PT ;  /* 0x000000ff1200720c */ /* 0x000fe40003f05270 */
[----:B------:R-:W-:Y:S02]  /*1b30*/  LEA R21, R12, R21, 0x3 ;  /* 0x000000150c157211 */ /* 0x000fe400078e18ff */
[----:B------:R-:W-:Y:S01]  /*1b40*/  IADD3 R11, PT, PT, R11, 0x8, RZ ;  /* 0x000000080b0b7810 */ /* 0x000fe20007ffe0ff */
[----:B--2---:R-:W-:-:S04]  /*1b50*/  FFMA R25, R6, R25, R27 ;  /* 0x0000001906197223 */ /* 0x004fc8000000001b */
[----:B---3--:R-:W-:-:S04]  /*1b60*/  FFMA R25, R16, R29, R25 ;  /* 0x0000001d10197223 */ /* 0x008fc80000000019 */
[----:B------:R-:W-:-:S04]  /*1b70*/  FFMA R14, R14, R7, R25 ;  /* 0x000000070e0e7223 */ /* 0x000fc80000000019 */
[----:B------:R-:W-:Y:S01]  /*1b80*/  FFMA R29, R9, R17, R14 ;  /* 0x00000011091d7223 */ /* 0x000fe2000000000e */
[----:B------:R-:W-:Y:S06]  /*1b90*/  @P0 BRA `(.L_x_31) ;  /* 0xfffffffc005c0947 */ /* 0x000fec000383ffff */
.L_x_30:
[----:B------:R-:W-:Y:S05]  /*1ba0*/  @!P1 BRA `(.L_x_14) ;  /* 0x0000000000d49947 */ /* 0x000fea0003800000 */
[----:B------:R-:W-:Y:S02]  /*1bb0*/  ISETP.GE.U32.AND P0, PT, R24, 0x4, PT ;  /* 0x000000041800780c */ /* 0x000fe40003f06070 */
[----:B------:R-:W-:-:S04]  /*1bc0*/  LOP3.LUT R18, R2, 0x3, RZ, 0xc0, !PT ;  /* 0x0000000302127812 */ /* 0x000fc800078ec0ff */
[----:B------:R-:W-:-:S07]  /*1bd0*/  ISETP.NE.AND P1, PT, R18, RZ, PT ;  /* 0x000000ff1200720c */ /* 0x000fce0003f25270 */
[----:B------:R-:W-:Y:S06]  /*1be0*/  @!P0 BRA `(.L_x_32) ;  /* 0x0000000000588947 */ /* 0x000fec0003800000 */
[----:B------:R-:W0:Y:S01]  /*1bf0*/  LDC.64 R14, c[0x0][0x380] ;  /* 0x0000e000ff0e7b82 */ /* 0x000e220000000a00 */
[----:B------:R-:W-:Y:S01]  /*1c00*/  IMAD R7, R19, R12, R3 ;  /* 0x0000000c13077224 */ /* 0x000fe200078e0203 */
[----:B------:R-:W-:-:S06]  /*1c10*/  IADD3 R9, PT, PT, R10, R19, RZ ;  /* 0x000000130a097210 */ /* 0x000fcc0007ffe0ff */
[----:B------:R-:W1:Y:S01]  /*1c20*/  LDC.64 R4, c[0x0][0x390] ;  /* 0x0000e400ff047b82 */ /* 0x000e620000000a00 */
[----:B0-----:R-:W-:-:S04]  /*1c30*/  IMAD.WIDE R14, R7, 0x4, R14 ;  /* 0x00000004070e7825 */ /* 0x001fc800078e020e */
[----:B------:R-:W-:Y:S02]  /*1c40*/  IMAD.WIDE R16, R12, 0x4, R14 ;  /* 0x000000040c107825 */ /* 0x000fe400078e020e */
[----:B------:R-:W2:Y:S02]  /*1c50*/  LDG.E R14, desc[UR6][R14.64] ;  /* 0x000000060e0e7981 */ /* 0x000ea4000c1e1900 */
[----:B-1----:R-:W-:-:S04]  /*1c60*/  IMAD.WIDE R4, R9, 0x4, R4 ;  /* 0x0000000409047825 */ /* 0x002fc800078e0204 */
[C---:B------:R-:W-:Y:S01]  /*1c70*/  IMAD.WIDE R6, R12.reuse, 0x4, R16 ;  /* 0x000000040c067825 */ /* 0x040fe200078e0210 */
[----:B------:R-:W2:Y:S04]  /*1c80*/  LDG.E R11, desc[UR6][R4.64] ;  /* 0x00000006040b7981 */ /* 0x000ea8000c1e1900 */
[----:B------:R-:W3:Y:S01]  /*1c90*/  LDG.E R16, desc[UR6][R16.64] ;  /* 0x0000000610107981 */ /* 0x000ee2000c1e1900 */
[----:B------:R-:W-:-:S03]  /*1ca0*/  IMAD.WIDE R8, R12, 0x4, R6 ;  /* 0x000000040c087825 */ /* 0x000fc600078e0206 */
[----:B------:R-:W3:Y:S04]  /*1cb0*/  LDG.E R20, desc[UR6][R4.64+0x4] ;  /* 0x0000040604147981 */ /* 0x000ee8000c1e1900 */
[----:B------:R-:W4:Y:S04]  /*1cc0*/  LDG.E R6, desc[UR6][R6.64] ;  /* 0x0000000606067981 */ /* 0x000f28000c1e1900 */
        /* <DEDUP_REMOVED lines=8> */
.L_x_32:
[----:B------:R-:W-:Y:S05]  /*1d50*/  @!P1 BRA `(.L_x_14) ;  /* 0x0000000000689947 */ /* 0x000fea0003800000 */
[----:B------:R-:W-:Y:S02]  /*1d60*/  ISETP.NE.AND P0, PT, R18, 0x1, PT ;  /* 0x000000011200780c */ /* 0x000fe40003f05270 */
[----:B------:R-:W-:-:S04]  /*1d70*/  LOP3.LUT R2, R2, 0x1, RZ, 0xc0, !PT ;  /* 0x0000000102027812 */ /* 0x000fc800078ec0ff */
[----:B------:R-:W-:-:S07]  /*1d80*/  ISETP.NE.U32.AND P1, PT, R2, 0x1, PT ;  /* 0x000000010200780c */ /* 0x000fce0003f25070 */
[----:B------:R-:W0:Y:S01]  /*1d90*/  @P0 LDC.64 R14, c[0x0][0x380] ;  /* 0x0000e000ff0e0b82 */ /* 0x000e220000000a00 */
[----:B------:R-:W-:-:S07]  /*1da0*/  @P0 IMAD R11, R19, R12, R3 ;  /* 0x0000000c130b0224 */ /* 0x000fce00078e0203 */
[----:B------:R-:W1:Y:S08]  /*1db0*/  @P0 LDC.64 R6, c[0x0][0x390] ;  /* 0x0000e400ff060b82 */ /* 0x000e700000000a00 */
[----:B------:R-:W2:Y:S08]  /*1dc0*/  @!P1 LDC.64 R8, c[0x0][0x380] ;  /* 0x0000e000ff089b82 */ /* 0x000eb00000000a00 */
[----:B------:R-:W3:Y:S01]  /*1dd0*/  @!P1 LDC.64 R4, c[0x0][0x390] ;  /* 0x0000e400ff049b82 */ /* 0x000ee20000000a00 */
[----:B0-----:R-:W-:Y:S01]  /*1de0*/  @P0 IMAD.WIDE R14, R11, 0x4, R14 ;  /* 0x000000040b0e0825 */ /* 0x001fe200078e020e */
[----:B------:R-:W-:-:S02]  /*1df0*/  @P0 IADD3 R11, PT, PT, R10, R19, RZ ;  /* 0x000000130a0b0210 */ /* 0x000fc40007ffe0ff */
[----:B------:R-:W-:Y:S01]  /*1e00*/  @P0 IADD3 R19, PT, PT, R19, 0x2, RZ ;  /* 0x0000000213130810 */ /* 0x000fe20007ffe0ff */
[----:B------:R-:W-:Y:S02]  /*1e10*/  @P0 IMAD.WIDE R16, R12, 0x4, R14 ;  /* 0x000000040c100825 */ /* 0x000fe400078e020e */
[----:B------:R-:W4:Y:S02]  /*1e20*/  @P0 LDG.E R14, desc[UR6][R14.64] ;  /* 0x000000060e0e0981 */ /* 0x000f24000c1e1900 */
[----:B-1----:R-:W-:Y:S02]  /*1e30*/  @P0 IMAD.WIDE R6, R11, 0x4, R6 ;  /* 0x000000040b060825 */ /* 0x002fe400078e0206 */
[----:B------:R-:W5:Y:S02]  /*1e40*/  @P0 LDG.E R17, desc[UR6][R16.64] ;  /* 0x0000000610110981 */ /* 0x000f64000c1e1900 */
[----:B------:R-:W-:Y:S01]  /*1e50*/  @!P1 IMAD R11, R19, R12, R3 ;  /* 0x0000000c130b9224 */ /* 0x000fe200078e0203 */
[----:B------:R-:W-:Y:S01]  /*1e60*/  @!P1 IADD3 R19, PT, PT, R10, R19, RZ ;  /* 0x000000130a139210 */ /* 0x000fe20007ffe0ff */
[----:B------:R-:W4:Y:S02]  /*1e70*/  @P0 LDG.E R2, desc[UR6][R6.64] ;  /* 0x0000000606020981 */ /* 0x000f24000c1e1900 */
[----:B--2---:R-:W-:-:S02]  /*1e80*/  @!P1 IMAD.WIDE R8, R11, 0x4, R8 ;  /* 0x000000040b089825 */ /* 0x004fc400078e0208 */
[----:B------:R-:W5:Y:S02]  /*1e90*/  @P0 LDG.E R10, desc[UR6][R6.64+0x4] ;  /* 0x00000406060a0981 */ /* 0x000f64000c1e1900 */
[----:B---3--:R-:W-:Y:S02]  /*1ea0*/  @!P1 IMAD.WIDE R4, R19, 0x4, R4 ;  /* 0x0000000413049825 */ /* 0x008fe400078e0204 */
[----:B------:R-:W2:Y:S04]  /*1eb0*/  @!P1 LDG.E R8, desc[UR6][R8.64] ;  /* 0x0000000608089981 */ /* 0x000ea8000c1e1900 */
[----:B------:R-:W2:Y:S01]  /*1ec0*/  @!P1 LDG.E R4, desc[UR6][R4.64] ;  /* 0x0000000604049981 */ /* 0x000ea2000c1e1900 */
[----:B----4-:R-:W-:-:S04]  /*1ed0*/  @P0 FFMA R2, R14, R2, R29 ;  /* 0x000000020e020223 */ /* 0x010fc8000000001d */
[----:B-----5:R-:W-:-:S04]  /*1ee0*/  @P0 FFMA R29, R17, R10, R2 ;  /* 0x0000000a111d0223 */ /* 0x020fc80000000002 */
[----:B--2---:R-:W-:-:S07]  /*1ef0*/  @!P1 FFMA R29, R8, R4, R29 ;  /* 0x00000004081d9223 */ /* 0x004fce000000001d */
.L_x_14:
[----:B------:R-:W0:Y:S01]  /*1f00*/  LDC.64 R4, c[0x0][0x3a0] ;  /* 0x0000e800ff047b82 */ /* 0x000e220000000a00 */
[----:B------:R-:W-:-:S04]  /*1f10*/  IMAD R3, R3, R13, R0 ;  /* 0x0000000d03037224 */ /* 0x000fc800078e0200 */
[----:B0-----:R-:W-:-:S05]  /*1f20*/  IMAD.WIDE R2, R3, 0x4, R4 ;  /* 0x0000000403027825 */ /* 0x001fca00078e0204 */
[----:B------:R-:W2:Y:S02]  /*1f30*/  LDG.E R0, desc[UR6][R2.64] ;  /* 0x0000000602007981 */ /* 0x000ea4000c1e1900 */
[----:B--2---:R-:W-:-:S05]  /*1f40*/  FADD R29, R0, R29 ;  /* 0x0000001d001d7221 */ /* 0x004fca0000000000 */
[----:B------:R-:W-:Y:S01]  /*1f50*/  STG.E desc[UR6][R2.64], R29 ;  /* 0x0000001d02007986 */ /* 0x000fe2000c101906 */
[----:B------:R-:W-:Y:S05]  /*1f60*/  EXIT ;  /* 0x000000000000794d */ /* 0x000fea0003800000 */
.L_x_33:
        /* <DEDUP_REMOVED lines=9> */
.L_x_74:


//--------------------- .text._Z18trans01_matrix_mulPfS_S_iii --------------------------
	.section	.text._Z18trans01_matrix_mulPfS_S_iii,"ax",@progbits
	.align	128
        .global         _Z18trans01_matrix_mulPfS_S_iii
        .type           _Z18trans01_matrix_mulPfS_S_iii,@function
        .size           _Z18trans01_matrix_mulPfS_S_iii,(.L_x_75 - _Z18trans01_matrix_mulPfS_S_iii)
        .other          _Z18trans01_matrix_mulPfS_S_iii,@"STO_CUDA_ENTRY STV_DEFAULT"
_Z18trans01_matrix_mulPfS_S_iii:
.text._Z18trans01_matrix_mulPfS_S_iii:
[----:B------:R-:W-:Y:S01]  /*0000*/  LDC R1, c[0x0][0x37c] ;  /* 0x0000df00ff017b82 */ /* 0x000fe20000000800 */
[----:B------:R-:W0:Y:S07]  /*0010*/  S2R R13, SR_TID.X ;  /* 0x00000000000d7919 */ /* 0x000e2e0000002100 */
[----:B------:R-:W1:Y:S01]  /*0020*/  LDC R2, c[0x0][0x3a0] ;  /* 0x0000e800ff027b82 */ /* 0x000e620000000800 */
[----:B------:R-:W0:Y:S01]  /*0030*/  LDCU UR7, c[0x0][0x360] ;  /* 0x00006c00ff0777ac */ /* 0x000e220008000800 */
[----:B------:R-:W-:Y:S01]  /*0040*/  BSSY.RECONVERGENT B0, `(.L_x_34) ;  /* 0x0000059000007945 */ /* 0x000fe20003800200 */
[----:B------:R-:W0:Y:S01]  /*0050*/  S2R R0, SR_TID.Y ;  /* 0x0000000000007919 */ /* 0x000e220000002200 */
[----:B------:R-:W2:Y:S04]  /*0060*/  LDCU UR6, c[0x0][0x370] ;  /* 0x00006e00ff0677ac */ /* 0x000ea80008000800 */
[----:B------:R-:W-:Y:S01]  /*0070*/  S2UR UR4, SR_CTAID.X ;  /* 0x00000000000479c3 */ /* 0x000fe20000002500 */
[----:B------:R-:W3:Y:S07]  /*0080*/  LDCU.64 UR8, c[0x0][0x358] ;  /* 0x00006b00ff0877ac */ /* 0x000eee0008000a00 */
[----:B------:R-:W2:Y:S08]  /*0090*/  S2UR UR5, SR_CTAID.Y ;  /* 0x00000000000579c3 */ /* 0x000eb00000002600 */
[----:B------:R-:W4:Y:S01]  /*00a0*/  LDC R12, c[0x0][0x364] ;  /* 0x0000d900ff0c7b82 */ /* 0x000f220000000800 */
[----:B0-----:R-:W-:-:S05]  /*00b0*/  IMAD R13, R0, UR7, R13 ;  /* 0x00000007000d7c24 */ /* 0x001fca000f8e020d */
[----:B-1----:R-:W-:Y:S01]  /*00c0*/  ISETP.GE.AND P0, PT, R13, R2, PT ;  /* 0x000000020d00720c */ /* 0x002fe20003f06270 */
[----:B--2---:R-:W-:Y:S01]  /*00d0*/  UIMAD UR4, UR5, UR6, UR4 ;  /* 0x00000006050472a4 */ /* 0x004fe2000f8e0204 */
[----:B----4-:R-:W-:-:S11]  /*00e0*/  IMAD R12, R12, UR7, RZ ;  /* 0x000000070c0c7c24 */ /* 0x010fd6000f8e02ff */
[----:B---3--:R-:W-:Y:S05]  /*00f0*/  @P0 BRA `(.L_x_35) ;  /* 0x0000000400340947 */ /* 0x008fea0003800000 */
[----:B------:R-:W0:Y:S01]  /*0100*/  I2F.U32.RP R7, R12 ;  /* 0x0000000c00077306 */ /* 0x000e220000209000 */
[C---:B------:R-:W-:Y:S01]  /*0110*/  IADD3 R3, PT, PT, R12.reuse, R13, RZ ;  /* 0x0000000d0c037210 */ /* 0x040fe20007ffe0ff */
[----:B------:R-:W-:Y:S01]  /*0120*/  IMAD.MOV R9, RZ, RZ, -R12 ;  /* 0x000000ffff097224 */ /* 0x000fe200078e0a0c */
[----:B------:R-:W-:Y:S01]  /*0130*/  ISETP.NE.U32.AND P2, PT, R12, RZ, PT ;  /* 0x000000ff0c00720c */ /* 0x000fe20003f45070 */
[----:B------:R-:W-:Y:S01]  /*0140*/  BSSY.RECONVERGENT B1, `(.L_x_36) ;  /* 0x000002b000017945 */ /* 0x000fe20003800200 */
[CC--:B------:R-:W-:Y:S02]  /*0150*/  ISETP.GE.U32.AND P0, PT, R3.reuse, R2.reuse, PT ;  /* 0x000000020300720c */ /* 0x0c0fe40003f06070 */
[----:B------:R-:W-:Y:S02]  /*0160*/  VIMNMX.U32 R0, PT, PT, R3, R2, !PT ;  /* 0x0000000203007248 */ /* 0x000fe40007fe0000 */
[----:B------:R-:W-:-:S04]  /*0170*/  SEL R6, RZ, 0x1, P0 ;  /* 0x00000001ff067807 */ /* 0x000fc80000000000 */
[----:B------:R-:W-:Y:S01]  /*0180*/  IADD3 R3, PT, PT, R0, -R3, -R6 ;  /* 0x8000000300037210 */ /* 0x000fe20007ffe806 */
[----:B0-----:R-:W0:Y:S02]  /*0190*/  MUFU.RCP R7, R7 ;  /* 0x0000000700077308 */ /* 0x001e240000001000 */
[----:B0-----:R-:W-:-:S06]  /*01a0*/  VIADD R4, R7, 0xffffffe ;  /* 0x0ffffffe07047836 */ /* 0x001fcc0000000000 */
[----:B------:R0:W1:Y:S02]  /*01b0*/  F2I.FTZ.U32.TRUNC.NTZ R5, R4 ;  /* 0x0000000400057305 */ /* 0x000064000021f000 */
[----:B0-----:R-:W-:Y:S02]  /*01c0*/  IMAD.MOV.U32 R4, RZ, RZ, RZ ;  /* 0x000000ffff047224 */ /* 0x001fe400078e00ff */
[----:B-1----:R-:W-:-:S04]  /*01d0*/  IMAD R9, R9, R5, RZ ;  /* 0x0000000509097224 */ /* 0x002fc800078e02ff */
[----:B------:R-:W-:-:S06]  /*01e0*/  IMAD.HI.U32 R8, R5, R9, R4 ;  /* 0x0000000905087227 */ /* 0x000fcc00078e0004 */
[----:B------:R-:W-:-:S05]  /*01f0*/  IMAD.HI.U32 R5, R8, R3, RZ ;  /* 0x0000000308057227 */ /* 0x000fca00078e00ff */
[----:B------:R-:W-:-:S05]  /*0200*/  IADD3 R0, PT, PT, -R5, RZ, RZ ;  /* 0x000000ff05007210 */ /* 0x000fca0007ffe1ff */
[----:B------:R-:W-:-:S05]  /*0210*/  IMAD R3, R12, R0, R3 ;  /* 0x000000000c037224 */ /* 0x000fca00078e0203 */
[----:B------:R-:W-:-:S13]  /*0220*/  ISETP.GE.U32.AND P0, PT, R3, R12, PT ;  /* 0x0000000c0300720c */ /* 0x000fda0003f06070 */
[----:B------:R-:W-:Y:S01]  /*0230*/  @P0 IMAD.IADD R3, R3, 0x1, -R12 ;  /* 0x0000000103030824 */ /* 0x000fe200078e0a0c */
[----:B------:R-:W-:-:S04]  /*0240*/  @P0 IADD3 R5, PT, PT, R5, 0x1, RZ ;  /* 0x0000000105050810 */ /* 0x000fc80007ffe0ff */
[----:B------:R-:W-:-:S13]  /*0250*/  ISETP.GE.U32.AND P1, PT, R3, R12, PT ;  /* 0x0000000c0300720c */ /* 0x000fda0003f26070 */
[----:B------:R-:W-:Y:S01]  /*0260*/  @P1 VIADD R5, R5, 0x1 ;  /* 0x0000000105051836 */ /* 0x000fe20000000000 */
[----:B------:R-:W-:-:S04]  /*0270*/  @!P2 LOP3.LUT R5, RZ, R12, RZ, 0x33, !PT ;  /* 0x0000000cff05a212 */ /* 0x000fc800078e33ff */
[----:B------:R-:W-:-:S04]  /*0280*/  IADD3 R0, PT, PT, R6, R5, RZ ;  /* 0x0000000506007210 */ /* 0x000fc80007ffe0ff */
[C---:B------:R-:W-:Y:S02]  /*0290*/  LOP3.LUT R3, R0.reuse, 0x3, RZ, 0xc0, !PT ;  /* 0x0000000300037812 */ /* 0x040fe400078ec0ff */
[----:B------:R-:W-:Y:S02]  /*02a0*/  ISETP.GE.U32.AND P1, PT, R0, 0x3, PT ;  /* 0x000000030000780c */ /* 0x000fe40003f26070 */
[----:B------:R-:W-:Y:S01]  /*02b0*/  ISETP.NE.AND P0, PT, R3, 0x3, PT ;  /* 0x000000030300780c */ /* 0x000fe20003f05270 */
[----:B------:R-:W-:-:S12]  /*02c0*/  IMAD.MOV.U32 R3, RZ, RZ, R13 ;  /* 0x000000ffff037224 */ /* 0x000fd800078e000d */
[----:B------:R-:W-:Y:S05]  /*02d0*/  @!P0 BRA `(.L_x_37) ;  /* 0x0000000000448947 */ /* 0x000fea0003800000 */
[----:B------:R-:W0:Y:S01]  /*02e0*/  S2R R10, SR_CgaCtaId ;  /* 0x00000000000a7919 */ /* 0x000e220000008800 */
[----:B------:R-:W1:Y:S01]  /*02f0*/  LDC.64 R4, c[0x0][0x380] ;  /* 0x0000e000ff047b82 */ /* 0x000e620000000a00 */
[----:B------:R-:W-:Y:S01]  /*0300*/  MOV R3, 0x400 ;  /* 0x0000040000037802 */ /* 0x000fe20000000f00 */
[----:B------:R-:W-:Y:S01]  /*0310*/  IMAD.MOV.U32 R8, RZ, RZ, RZ ;  /* 0x000000ffff087224 */ /* 0x000fe200078e00ff */
[----:B------:R-:W-:-:S04]  /*0320*/  IADD3 R0, PT, PT, R0, 0x1, RZ ;  /* 0x0000000100007810 */ /* 0x000fc80007ffe0ff */
[----:B------:R-:W-:Y:S02]  /*0330*/  LOP3.LUT R11, R0, 0x3, RZ, 0xc0, !PT ;  /* 0x00000003000b7812 */ /* 0x000fe400078ec0ff */
[----:B0-----:R-:W-:Y:S02]  /*0340*/  LEA R10, R10, R3, 0x18 ;  /* 0x000000030a0a7211 */ /* 0x001fe400078ec0ff */
[----:B------:R-:W-:-:S07]  /*0350*/  MOV R3, R13 ;  /* 0x0000000d00037202 */ /* 0x000fce0000000f00 */
.L_x_38:
[----:B------:R-:W-:-:S04]  /*0360*/  IMAD R7, R2, UR4, R3 ;  /* 0x0000000402077c24 */ /* 0x000fc8000f8e0203 */
[----:B01----:R-:W-:-:S06]  /*0370*/  IMAD.WIDE R6, R7, 0x4, R4 ;  /* 0x0000000407067825 */ /* 0x003fcc00078e0204 */
[----:B------:R-:W2:Y:S01]  /*0380*/  LDG.E R6, desc[UR8][R6.64] ;  /* 0x0000000806067981 */ /* 0x000ea2000c1e1900 */
[----:B------:R-:W-:Y:S01]  /*0390*/  IMAD R9, R3, 0x4, R10 ;  /* 0x0000000403097824 */ /* 0x000fe200078e020a */
[----:B------:R-:W-:Y:S01]  /*03a0*/  IADD3 R8, PT, PT, R8, 0x1, RZ ;  /* 0x0000000108087810 */ /* 0x000fe20007ffe0ff */
[----:B------:R-:W-:-:S03]  /*03b0*/  IMAD.IADD R3, R12, 0x1, R3 ;  /* 0x000000010c037824 */ /* 0x000fc600078e0203 */
[----:B------:R-:W-:Y:S01]  /*03c0*/  ISETP.NE.AND P0, PT, R8, R11, PT ;  /* 0x0000000b0800720c */ /* 0x000fe20003f05270 */
[----:B--2---:R0:W-:-:S12]  /*03d0*/  STS [R9], R6 ;  /* 0x0000000609007388 */ /* 0x0041d80000000800 */
[----:B------:R-:W-:Y:S05]  /*03e0*/  @P0 BRA `(.L_x_38) ;  /* 0xfffffffc00dc0947 */ /* 0x000fea000383ffff */
.L_x_37:
[----:B------:R-:W-:Y:S05]  /*03f0*/  BSYNC.RECONVERGENT B1 ;  /* 0x0000000000017941 */ /* 0x000fea0003800200 */
.L_x_36:
[----:B------:R-:W-:Y:S05]  /*0400*/  @!P1 BRA `(.L_x_35) ;  /* 0x0000000000709947 */ /* 0x000fea0003800000 */
[----:B------:R-:W1:Y:S01]  /*0410*/  S2R R7, SR_CgaCtaId ;  /* 0x0000000000077919 */ /* 0x000e620000008800 */
[----:B------:R-:W2:Y:S01]  /*0420*/  LDC.64 R4, c[0x0][0x380] ;  /* 0x0000e000ff047b82 */ /* 0x000ea20000000a00 */
[----:B------:R-:W-:Y:S02]  /*0430*/  MOV R0, 0x400 ;  /* 0x0000040000007802 */ /* 0x000fe40000000f00 */
[----:B------:R-:W-:Y:S02]  /*0440*/  SHF.L.U32 R17, R12, 0x2, RZ ;  /* 0x000000020c117819 */ /* 0x000fe400000006ff */
[----:B-1----:R-:W-:-:S07]  /*0450*/  LEA R18, R7, R0, 0x18 ;  /* 0x0000000007127211 */ /* 0x002fce00078ec0ff */
.L_x_39:
[----:B------:R-:W-:-:S04]  /*0460*/  IMAD R15, R2, UR4, R3 ;  /* 0x00000004020f7c24 */ /* 0x000fc8000f8e0203 */
[----:B-12---:R-:W-:-:S03]  /*0470*/  IMAD.WIDE R14, R15, 0x4, R4 ;  /* 0x000000040f0e7825 */ /* 0x006fc600078e0204 */
[----:B0-----:R-:W-:-:S03]  /*0480*/  IADD3 R6, P0, PT, R14, R17, RZ ;  /* 0x000000110e067210 */ /* 0x001fc60007f1e0ff */
[----:B------:R-:W2:Y:S02]  /*0490*/  LDG.E R14, desc[UR8][R14.64] ;  /* 0x000000080e0e7981 */ /* 0x000ea4000c1e1900 */
[----:B------:R-:W-:Y:S01]  /*04a0*/  IMAD.X R7, RZ, RZ, R15, P0 ;  /* 0x000000ffff077224 */ /* 0x000fe200000e060f */
[----:B------:R-:W-:-:S04]  /*04b0*/  IADD3 R8, P0, PT, R17, R6, RZ ;  /* 0x0000000611087210 */ /* 0x000fc80007f1e0ff */
[----:B------:R-:W-:Y:S01]  /*04c0*/  IADD3.X R9, PT, PT, RZ, R7, RZ, P0, !PT ;  /* 0x00000007ff097210 */ /* 0x000fe200007fe4ff */
[----:B------:R-:W3:Y:S01]  /*04d0*/  LDG.E R6, desc[UR8][R6.64] ;  /* 0x0000000806067981 */ /* 0x000ee2000c1e1900 */
[----:B------:R-:W-:-:S03]  /*04e0*/  IADD3 R10, P0, PT, R17, R8, RZ ;  /* 0x00000008110a7210 */ /* 0x000fc60007f1e0ff */
[----:B------:R-:W4:Y:S02]  /*04f0*/  LDG.E R8, desc[UR8][R8.64] ;  /* 0x0000000808087981 */ /* 0x000f24000c1e1900 */
[----:B------:R-:W-:-:S05]  /*0500*/  IMAD.X R11, RZ, RZ, R9, P0 ;  /* 0x000000ffff0b7224 */ /* 0x000fca00000e0609 */
[----:B------:R-:W5:Y:S01]  /*0510*/  LDG.E R10, desc[UR8][R10.64] ;  /* 0x000000080a0a7981 */ /* 0x000f62000c1e1900 */
[----:B------:R-:W-:-:S05]  /*0520*/  LEA R20, R3, R18, 0x2 ;  /* 0x0000001203147211 */ /* 0x000fca00078e10ff */
[----:B------:R-:W-:-:S05]  /*0530*/  IMAD.IADD R0, R20, 0x1, R17 ;  /* 0x0000000114007824 */ /* 0x000fca00078e0211 */
[----:B------:R-:W-:-:S05]  /*0540*/  IADD3 R16, PT, PT, R17, R0, RZ ;  /* 0x0000000011107210 */ /* 0x000fca0007ffe0ff */
[C---:B------:R-:W-:Y:S01]  /*0550*/  IMAD.IADD R19, R17.reuse, 0x1, R16 ;  /* 0x0000000111137824 */ /* 0x040fe200078e0210 */
[----:B------:R-:W-:-:S04]  /*0560*/  IADD3 R3, PT, PT, R17, R3, RZ ;  /* 0x0000000311037210 */ /* 0x000fc80007ffe0ff */
[----:B------:R-:W-:Y:S01]  /*0570*/  ISETP.GE.AND P0, PT, R3, R2, PT ;  /* 0x000000020300720c */ /* 0x000fe20003f06270 */
[----:B--2---:R1:W-:Y:S04]  /*0580*/  STS [R20], R14 ;  /* 0x0000000e14007388 */ /* 0x0043e80000000800 */
[----:B---3--:R1:W-:Y:S04]  /*0590*/  STS [R0], R6 ;  /* 0x0000000600007388 */ /* 0x0083e80000000800 */
[----:B----4-:R1:W-:Y:S04]  /*05a0*/  STS [R16], R8 ;  /* 0x0000000810007388 */ /* 0x0103e80000000800 */
[----:B-----5:R1:W-:Y:S01]  /*05b0*/  STS [R19], R10 ;  /* 0x0000000a13007388 */ /* 0x0203e20000000800 */
[----:B------:R-:W-:Y:S05]  /*05c0*/  @!P0 BRA `(.L_x_39) ;  /* 0xfffffffc00a48947 */ /* 0x000fea000383ffff */
.L_x_35:
[----:B------:R-:W-:Y:S05]  /*05d0*/  BSYNC.RECONVERGENT B0 ;  /* 0x0000000000007941 */ /* 0x000fea0003800200 */
.L_x_34:
[----:B------:R-:W2:Y:S01]  /*05e0*/  LDCU UR5, c[0x0][0x39c] ;  /* 0x00007380ff0577ac */ /* 0x000ea20008000800 */
[----:B------:R-:W-:Y:S01]  /*05f0*/  BAR.SYNC.DEFER_BLOCKING 0x0 ;  /* 0x0000000000007b1d */ /* 0x000fe20000010000 */
[----:B--2---:R-:W-:-:S13]  /*0600*/  ISETP.GE.AND P0, PT, R13, UR5, PT ;  /* 0x000000050d007c0c */ /* 0x004fda000bf06270 */
[----:B------:R-:W-:Y:S05]  /*0610*/  @P0 EXIT ;  /* 0x000000000000094d */ /* 0x000fea0003800000 */
[----:B------:R-:W-:-:S13]  /*0620*/  ISETP.GE.AND P0, PT, R2, 0x1, PT ;  /* 0x000000010200780c */ /* 0x000fda0003f06270 */
[----:B------:R-:W-:Y:S05]  /*0630*/  @!P0 EXIT ;  /* 0x000000000000894d */ /* 0x000fea0003800000 */
[C---:B------:R-:W-:Y:S02]  /*0640*/  LOP3.LUT R7, R2.reuse, 0xf, RZ, 0xc0, !PT ;  /* 0x0000000f02077812 */ /* 0x040fe400078ec0ff */
[----:B01----:R-:W-:-:S03]  /*0650*/  LOP3.LUT R6, R2, 0x7, RZ, 0xc0, !PT ;  /* 0x0000000702067812 */ /* 0x003fc600078ec0ff */
[----:B------:R-:W-:Y:S01]  /*0660*/  VIADD R0, R7, 0xffffffff ;  /* 0xffffffff07007836 */ /* 0x000fe20000000000 */
[----:B------:R-:W-:-:S04]  /*0670*/  IADD3 R3, PT, PT, R6, -0x1, RZ ;  /* 0xffffffff06037810 */ /* 0x000fc80007ffe0ff */
[----:B------:R-:W-:Y:S02]  /*0680*/  ISETP.GE.U32.AND P0, PT, R0, 0x7, PT ;  /* 0x000000070000780c */ /* 0x000fe40003f06070 */
[C---:B------:R-:W-:Y:S02]  /*0690*/  LOP3.LUT R0, R2.reuse, 0x7ffffff0, RZ, 0xc0, !PT ;  /* 0x7ffffff002007812 */ /* 0x040fe400078ec0ff */
[----:B------:R-:W-:Y:S02]  /*06a0*/  ISETP.GE.U32.AND P1, PT, R3, 0x3, PT ;  /* 0x000000030300780c */ /* 0x000fe40003f26070 */
[----:B------:R-:W-:Y:S01]  /*06b0*/  LOP3.LUT R2, R2, 0x3, RZ, 0xc0, !PT ;  /* 0x0000000302027812 */ /* 0x000fe200078ec0ff */
[----:B------:R-:W-:-:S10]  /*06c0*/  IMAD.MOV R3, RZ, RZ, -R0 ;  /* 0x000000ffff037224 */ /* 0x000fd400078e0a00 */
.L_x_45:
[----:B0-----:R-:W0:Y:S01]  /*06d0*/  LDC R4, c[0x0][0x39c] ;  /* 0x0000e700ff047b82 */ /* 0x001e220000000800 */
[----:B-1----:R-:W1:Y:S07]  /*06e0*/  LDCU UR5, c[0x0][0x3a0] ;  /* 0x00007400ff0577ac */ /* 0x002e6e0008000800 */
[----:B--234-:R-:W2:Y:S01]  /*06f0*/  LDC.64 R18, c[0x0][0x390] ;  /* 0x0000e400ff127b82 */ /* 0x01cea20000000a00 */
[----:B0-----:R-:W-:-:S04]  /*0700*/  IMAD R5, R4, UR4, R13 ;  /* 0x0000000404057c24 */ /* 0x001fc8000f8e020d */
[----:B--2---:R-:W-:-:S05]  /*0710*/  IMAD.WIDE R18, R5, 0x4, R18 ;  /* 0x0000000405127825 */ /* 0x004fca00078e0212 */
[----:B-----5:R0:W5:Y:S01]  /*0720*/  LDG.E R15, desc[UR8][R18.64] ;  /* 0x00000008120f7981 */ /* 0x020162000c1e1900 */
[----:B-1----:R-:W-:Y:S01]  /*0730*/  UISETP.GE.U32.AND UP0, UPT, UR5, 0x10, UPT ;  /* 0x000000100500788c */ /* 0x002fe2000bf06070 */
[----:B------:R-:W-:Y:S02]  /*0740*/  HFMA2 R14, -RZ, RZ, 0, 0 ;  /* 0x00000000ff0e7431 */ /* 0x000fe400000001ff */
[----:B------:R-:W-:-:S06]  /*0750*/  IMAD R5, R13, UR5, RZ ;  /* 0x000000050d057c24 */ /* 0x000fcc000f8e02ff */
[----:B0-----:R-:W-:Y:S05]  /*0760*/  BRA.U !UP0, `(.L_x_40) ;  /* 0x00000005081c7547 */ /* 0x001fea000b800000 */
[----:B------:R-:W0:Y:S01]  /*0770*/  S2UR UR6, SR_CgaCtaId ;  /* 0x00000000000679c3 */ /* 0x000e220000008800 */
[----:B------:R-:W-:Y:S01]  /*0780*/  UMOV UR5, 0x400 ;  /* 0x0000040000057882 */ /* 0x000fe20000000000 */
[----:B------:R-:W-:-:S06]  /*0790*/  IMAD.MOV.U32 R14, RZ, RZ, R3 ;  /* 0x000000ffff0e7224 */ /* 0x000fcc00078e0003 */
[----:B------:R-:W1:Y:S01]  /*07a0*/  LDC.64 R8, c[0x0][0x388] ;  /* 0x0000e200ff087b82 */ /* 0x000e620000000a00 */
[----:B0-----:R-:W-:-:S04]  /*07b0*/  ULEA UR5, UR6, UR5, 0x18 ;  /* 0x0000000506057291 */ /* 0x001fc8000f8ec0ff */
[----:B------:R-:W-:Y:S01]  /*07c0*/  UIADD3 UR5, UPT, UPT, UR5, 0x20, URZ ;  /* 0x0000002005057890 */ /* 0x000fe2000fffe0ff */
[----:B-1----:R-:W-:-:S05]  /*07d0*/  IMAD.WIDE.U32 R8, R5, 0x4, R8 ;  /* 0x0000000405087825 */ /* 0x002fca00078e0008 */
[----:B------:R-:W-:Y:S01]  /*07e0*/  IMAD.U32 R16, RZ, RZ, UR5 ;  /* 0x00000005ff107e24 */ /* 0x000fe2000f8e00ff */
[----:B------:R-:W-:-:S04]  /*07f0*/  IADD3 R8, P2, PT, R8, 0x20, RZ ;  /* 0x0000002008087810 */ /* 0x000fc80007f5e0ff */
[----:B------:R-:W-:-:S09]  /*0800*/  IADD3.X R11, PT, PT, RZ, R9, RZ, P2, !PT ;  /* 0x00000009ff0b7210 */ /* 0x000fd200017fe4ff */
.L_x_41:
[----:B------:R-:W-:Y:S01]  /*0810*/  MOV R20, R8 ;  /* 0x0000000800147202 */ /* 0x000fe20000000f00 */
[----:B------:R-:W-:Y:S02]  /*0820*/  IMAD.MOV.U32 R21, RZ, RZ, R11 ;  /* 0x000000ffff157224 */ /* 0x000fe400078e000b */
[----:B-1----:R-:W0:Y:S04]  /*0830*/  LDS.128 R8, [R16+-0x20] ;  /* 0xffffe00010087984 */ /* 0x002e280000000c00 */
[----:B------:R-:W0:Y:S02]  /*0840*/  LDG.E R17, desc[UR8][R20.64+-0x20] ;  /* 0xffffe00814117981 */ /* 0x000e24000c1e1900 */
[----:B0----5:R-:W-:-:S05]  /*0850*/  FFMA R8, R8, R17, R15 ;  /* 0x0000001108087223 */ /* 0x021fca000000000f */
[----:B------:R-:W-:Y:S04]  /*0860*/  STG.E desc[UR8][R18.64], R8 ;  /* 0x0000000812007986 */ /* 0x000fe8000c101908 */
[----:B------:R-:W2:Y:S02]  /*0870*/  LDG.E R15, desc[UR8][R20.64+-0x1c] ;  /* 0xffffe408140f7981 */ /* 0x000ea4000c1e1900 */
[----:B--2---:R-:W-:-:S05]  /*0880*/  FFMA R15, R9, R15, R8 ;  /* 0x0000000f090f7223 */ /* 0x004fca0000000008 */
[----:B------:R-:W-:Y:S04]  /*0890*/  STG.E desc[UR8][R18.64], R15 ;  /* 0x0000000f12007986 */ /* 0x000fe8000c101908 */
[----:B------:R-:W2:Y:S02]  /*08a0*/  LDG.E R9, desc[UR8][R20.64+-0x18] ;  /* 0xffffe80814097981 */ /* 0x000ea4000c1e1900 */
[----:B--2---:R-:W-:-:S05]  /*08b0*/  FFMA R22, R10, R9, R15 ;  /* 0x000000090a167223 */ /* 0x004fca000000000f */
[----:B------:R-:W-:Y:S04]  /*08c0*/  STG.E desc[UR8][R18.64], R22 ;  /* 0x0000001612007986 */ /* 0x000fe8000c101908 */
[----:B------:R-:W2:Y:S02]  /*08d0*/  LDG.E R9, desc[UR8][R20.64+-0x14] ;  /* 0xffffec0814097981 */ /* 0x000ea4000c1e1900 */
[----:B--2---:R-:W-:Y:S02]  /*08e0*/  FFMA R17, R11, R9, R22 ;  /* 0x000000090b117223 */ /* 0x004fe40000000016 */
[----:B------:R-:W0:Y:S04]  /*08f0*/  LDS.128 R8, [R16+-0x10] ;  /* 0xfffff00010087984 */ /* 0x000e280000000c00 */
[----:B------:R1:W-:Y:S04]  /*0900*/  STG.E desc[UR8][R18.64], R17 ;  /* 0x0000001112007986 */ /* 0x0003e8000c101908 */
[----:B------:R-:W0:Y:S02]  /*0910*/  LDG.E R23, desc[UR8][R20.64+-0x10] ;  /* 0xfffff00814177981 */ /* 0x000e24000c1e1900 */
[----:B0-----:R-:W-:-:S05]  /*0920*/  FFMA R8, R8, R23, R17 ;  /* 0x0000001708087223 */ /* 0x001fca0000000011 */
[----:B------:R-:W-:Y:S04]  /*0930*/  STG.E desc[UR8][R18.64], R8 ;  /* 0x0000000812007986 */ /* 0x000fe8000c101908 */
[----:B------:R-:W2:Y:S02]  /*0940*/  LDG.E R15, desc[UR8][R20.64+-0xc] ;  /* 0xfffff408140f7981 */ /* 0x000ea4000c1e1900 */
[----:B--2---:R-:W-:-:S05]  /*0950*/  FFMA R15, R9, R15, R8 ;  /* 0x0000000f090f7223 */ /* 0x004fca0000000008 */
[----:B------:R-:W-:Y:S04]  /*0960*/  STG.E desc[UR8][R18.64], R15 ;  /* 0x0000000f12007986 */ /* 0x000fe8000c101908 */
[----:B------:R-:W2:Y:S02]  /*0970*/  LDG.E R9, desc[UR8][R20.64+-0x8] ;  /* 0xfffff80814097981 */ /* 0x000ea4000c1e1900 */
[----:B--2---:R-:W-:-:S05]  /*0980*/  FFMA R22, R10, R9, R15 ;  /* 0x000000090a167223 */ /* 0x004fca000000000f */
[----:B------:R-:W-:Y:S04]  /*0990*/  STG.E desc[UR8][R18.64], R22 ;  /* 0x0000001612007986 */ /* 0x000fe8000c101908 */
[----:B------:R-:W1:Y:S02]  /*09a0*/  LDG.E R9, desc[UR8][R20.64+-0x4] ;  /* 0xfffffc0814097981 */ /* 0x000e64000c1e1900 */
[----:B-1----:R-:W-:Y:S02]  /*09b0*/  FFMA R17, R11, R9, R22 ;  /* 0x000000090b117223 */ /* 0x002fe40000000016 */
[----:B------:R-:W0:Y:S04]  /*09c0*/  LDS.128 R8, [R16] ;  /* 0x0000000010087984 */ /* 0x000e280000000c00 */
        /* <DEDUP_REMOVED lines=12> */
[----:B------:R-:W0:Y:S04]  /*0a90*/  LDS.128 R8, [R16+0x10] ;  /* 0x0000100010087984 */ /* 0x000e280000000c00 */
[----:B------:R-:W-:Y:S04]  /*0aa0*/  STG.E desc[UR8][R18.64], R17 ;  /* 0x0000001112007986 */ /* 0x000fe8000c101908 */
[----:B------:R-:W0:Y:S02]  /*0ab0*/  LDG.E R23, desc[UR8][R20.64+0x10] ;  /* 0x0000100814177981 */ /* 0x000e24000c1e1900 */
[----:B0-----:R-:W-:-:S05]  /*0ac0*/  FFMA R8, R8, R23, R17 ;  /* 0x0000001708087223 */ /* 0x001fca0000000011 */
[----:B------:R0:W-:Y:S04]  /*0ad0*/  STG.E desc[UR8][R18.64], R8 ;  /* 0x0000000812007986 */ /* 0x0001e8000c101908 */
[----:B------:R-:W2:Y:S02]  /*0ae0*/  LDG.E R15, desc[UR8][R20.64+0x14] ;  /* 0x00001408140f7981 */ /* 0x000ea4000c1e1900 */
[----:B--2---:R-:W-:-:S05]  /*0af0*/  FFMA R9, R9, R15, R8 ;  /* 0x0000000f09097223 */ /* 0x004fca0000000008 */
[----:B------:R1:W-:Y:S04]  /*0b00*/  STG.E desc[UR8][R18.64], R9 ;  /* 0x0000000912007986 */ /* 0x0003e8000c101908 */
[----:B------:R-:W2:Y:S02]  /*0b10*/  LDG.E R15, desc[UR8][R20.64+0x18] ;  /* 0x00001808140f7981 */ /* 0x000ea4000c1e1900 */
[----:B--2---:R-:W-:-:S05]  /*0b20*/  FFMA R10, R10, R15, R9 ;  /* 0x0000000f0a0a7223 */ /* 0x004fca0000000009 */
[----:B------:R1:W-:Y:S04]  /*0b30*/  STG.E desc[UR8][R18.64], R10 ;  /* 0x0000000a12007986 */ /* 0x0003e8000c101908 */
[----:B------:R-:W2:Y:S01]  /*0b40*/  LDG.E R15, desc[UR8][R20.64+0x1c] ;  /* 0x00001c08140f7981 */ /* 0x000ea2000c1e1900 */
[----:B------:R-:W-:Y:S02]  /*0b50*/  IADD3 R14, PT, PT, R14, 0x10, RZ ;  /* 0x000000100e0e7810 */ /* 0x000fe40007ffe0ff */
[----:B0-----:R-:W-:Y:S02]  /*0b60*/  IADD3 R8, P3, PT, R20, 0x40, RZ ;  /* 0x0000004014087810 */ /* 0x001fe40007f7e0ff */
[----:B------:R-:W-:Y:S02]  /*0b70*/  ISETP.NE.AND P2, PT, R14, RZ, PT ;  /* 0x000000ff0e00720c */ /* 0x000fe40003f45270 */
[----:B------:R-:W-:Y:S01]  /*0b80*/  IADD3 R16, PT, PT, R16, 0x40, RZ ;  /* 0x0000004010107810 */ /* 0x000fe20007ffe0ff */
[----:B--2---:R-:W-:Y:S01]  /*0b90*/  FFMA R15, R11, R15, R10 ;  /* 0x0000000f0b0f7223 */ /* 0x004fe2000000000a */
[----:B------:R-:W-:-:S04]  /*0ba0*/  IMAD.X R11, RZ, RZ, R21, P3 ;  /* 0x000000ffff0b7224 */ /* 0x000fc800018e0615 */
[----:B------:R1:W-:Y:S05]  /*0bb0*/  STG.E desc[UR8][R18.64], R15 ;  /* 0x0000000f12007986 */ /* 0x0003ea000c101908 */
[----:B------:R-:W-:Y:S05]  /*0bc0*/  @P2 BRA `(.L_x_41) ;  /* 0xfffffffc00102947 */ /* 0x000fea000383ffff */
[----:B------:R-:W-:-:S07]  /*0bd0*/  IMAD.MOV.U32 R14, RZ, RZ, R0 ;  /* 0x000000ffff0e7224 */ /* 0x000fce00078e0000 */
.L_x_40:
[----:B------:R-:W-:-:S13]  /*0be0*/  ISETP.NE.AND P2, PT, R7, RZ, PT ;  /* 0x000000ff0700720c */ /* 0x000fda0003f45270 */
[----:B------:R-:W-:Y:S05]  /*0bf0*/  @!P2 BRA `(.L_x_42) ;  /* 0x000000040084a947 */ /* 0x000fea0003800000 */
[----:B------:R-:W-:Y:S01]  /*0c00*/  ISETP.NE.AND P2, PT, R6, RZ, PT ;  /* 0x000000ff0600720c */ /* 0x000fe20003f45270 */
[----:B------:R-:W-:-:S12]  /*0c10*/  @!P0 BRA `(.L_x_43) ;  /* 0x00000000009c8947 */ /* 0x000fd80003800000 */
[----:B------:R-:W0:Y:S01]  /*0c20*/  LDC.64 R22, c[0x0][0x388] ;  /* 0x0000e200ff167b82 */ /* 0x000e220000000a00 */
[----:B-1----:R-:W-:-:S05]  /*0c30*/  IADD3 R9, PT, PT, R5, R14, RZ ;  /* 0x0000000e05097210 */ /* 0x002fca0007ffe0ff */
[----:B0-----:R-:W-:-:S06]  /*0c40*/  IMAD.WIDE.U32 R22, R9, 0x4, R22 ;  /* 0x0000000409167825 */ /* 0x001fcc00078e0016 */
[----:B------:R-:W2:Y:S01]  /*0c50*/  LDG.E R22, desc[UR8][R22.64] ;  /* 0x0000000816167981 */ /* 0x000ea2000c1e1900 */
[----:B------:R-:W0:Y:S01]  /*0c60*/  S2UR UR6, SR_CgaCtaId ;  /* 0x00000000000679c3 */ /* 0x000e220000008800 */
[----:B------:R-:W-:Y:S01]  /*0c70*/  UMOV UR5, 0x400 ;  /* 0x0000040000057882 */ /* 0x000fe20000000000 */
[----:B------:R-:W-:-:S05]  /*0c80*/  IADD3 R17, P3, PT, R5, R14, RZ ;  /* 0x0000000e05117210 */ /* 0x000fca0007f7e0ff */
[----:B------:R-:W-:Y:S01]  /*0c90*/  IMAD.X R24, RZ, RZ, RZ, P3 ;  /* 0x000000ffff187224 */ /* 0x000fe200018e06ff */
[----:B0-----:R-:W-:Y:S01]  /*0ca0*/  ULEA UR5, UR6, UR5, 0x18 ;  /* 0x0000000506057291 */ /* 0x001fe2000f8ec0ff */
[----:B------:R-:W0:Y:S05]  /*0cb0*/  LDCU.64 UR6, c[0x0][0x388] ;  /* 0x00007100ff0677ac */ /* 0x000e2a0008000a00 */
[----:B------:R-:W-:-:S05]  /*0cc0*/  LEA R20, R14, UR5, 0x2 ;  /* 0x000000050e147c11 */ /* 0x000fca000f8e10ff */
[----:B------:R-:W2:Y:S01]  /*0cd0*/  LDS.128 R8, [R20] ;  /* 0x0000000014087984 */ /* 0x000ea20000000c00 */
[----:B0-----:R-:W-:-:S04]  /*0ce0*/  LEA R16, P3, R17, UR6, 0x2 ;  /* 0x0000000611107c11 */ /* 0x001fc8000f8610ff */
[----:B------:R-:W-:Y:S01]  /*0cf0*/  LEA.HI.X R17, R17, UR7, R24, 0x2, P3 ;  /* 0x0000000711117c11 */ /* 0x000fe200098f1418 */
[----:B--2--5:R-:W-:-:S05]  /*0d00*/  FFMA R8, R8, R22, R15 ;  /* 0x0000001608087223 */ /* 0x024fca000000000f */
        /* <DEDUP_REMOVED lines=9> */
[----:B------:R-:W0:Y:S04]  /*0da0*/  LDS.128 R8, [R20+0x10] ;  /* 0x0000100014087984 */ /* 0x000e280000000c00 */
[----:B------:R2:W-:Y:S04]  /*0db0*/  STG.E desc[UR8][R18.64], R21 ;  /* 0x0000001512007986 */ /* 0x0005e8000c101908 */
[----:B------:R-:W0:Y:S02]  /*0dc0*/  LDG.E R23, desc[UR8][R16.64+0x10] ;  /* 0x0000100810177981 */ /* 0x000e24000c1e1900 */
[----:B0-----:R-:W-:-:S05]  /*0dd0*/  FFMA R8, R8, R23, R21 ;  /* 0x0000001708087223 */ /* 0x001fca0000000015 */
[----:B------:R2:W-:Y:S04]  /*0de0*/  STG.E desc[UR8][R18.64], R8 ;  /* 0x0000000812007986 */ /* 0x0005e8000c101908 */
[----:B------:R-:W3:Y:S02]  /*0df0*/  LDG.E R15, desc[UR8][R16.64+0x14] ;  /* 0x00001408100f7981 */ /* 0x000ee4000c1e1900 */
[----:B---3--:R-:W-:-:S05]  /*0e00*/  FFMA R9, R15, R9, R8 ;  /* 0x000000090f097223 */ /* 0x008fca0000000008 */
[----:B------:R2:W-:Y:S04]  /*0e10*/  STG.E desc[UR8][R18.64], R9 ;  /* 0x0000000912007986 */ /* 0x0005e8000c101908 */
[----:B------:R-:W3:Y:S02]  /*0e20*/  LDG.E R22, desc[UR8][R16.64+0x18] ;  /* 0x0000180810167981 */ /* 0x000ee4000c1e1900 */
[----:B---3--:R-:W-:-:S05]  /*0e30*/  FFMA R10, R22, R10, R9 ;  /* 0x0000000a160a7223 */ /* 0x008fca0000000009 */
[----:B------:R2:W-:Y:S04]  /*0e40*/  STG.E desc[UR8][R18.64], R10 ;  /* 0x0000000a12007986 */ /* 0x0005e8000c101908 */
[----:B------:R-:W3:Y:S01]  /*0e50*/  LDG.E R15, desc[UR8][R16.64+0x1c] ;  /* 0x00001c08100f7981 */ /* 0x000ee2000c1e1900 */
[----:B------:R-:W-:Y:S01]  /*0e60*/  IADD3 R14, PT, PT, R14, 0x8, RZ ;  /* 0x000000080e0e7810 */ /* 0x000fe20007ffe0ff */
[----:B---3--:R-:W-:-:S05]  /*0e70*/  FFMA R15, R15, R11, R10 ;  /* 0x0000000b0f0f7223 */ /* 0x008fca000000000a */
[----:B------:R2:W-:Y:S02]  /*0e80*/  STG.E desc[UR8][R18.64], R15 ;  /* 0x0000000f12007986 */ /* 0x0005e4000c101908 */
.L_x_43:
[----:B------:R-:W-:Y:S05]  /*0e90*/  @!P2 BRA `(.L_x_42) ;  /* 0x0000000000dca947 */ /* 0x000fea0003800000 */
[----:B------:R-:W-:Y:S01]  /*0ea0*/  ISETP.NE.AND P2, PT, R2, RZ, PT ;  /* 0x000000ff0200720c */ /* 0x000fe20003f45270 */
[----:B------:R-:W-:-:S12]  /*0eb0*/  @!P1 BRA `(.L_x_44) ;  /* 0x0000000000689947 */ /* 0x000fd80003800000 */
[----:B-12---:R-:W0:Y:S01]  /*0ec0*/  LDC.64 R8, c[0x0][0x388] ;  /* 0x0000e200ff087b82 */ /* 0x006e220000000a00 */
[----:B------:R-:W-:-:S04]  /*0ed0*/  IMAD.IADD R21, R5, 0x1, R14 ;  /* 0x0000000105157824 */ /* 0x000fc800078e020e */
[----:B0-----:R-:W-:-:S06]  /*0ee0*/  IMAD.WIDE.U32 R20, R21, 0x4, R8 ;  /* 0x0000000415147825 */ /* 0x001fcc00078e0008 */
[----:B------:R-:W2:Y:S01]  /*0ef0*/  LDG.E R20, desc[UR8][R20.64] ;  /* 0x0000000814147981 */ /* 0x000ea2000c1e1900 */
[----:B------:R-:W0:Y:S01]  /*0f00*/  S2UR UR6, SR_CgaCtaId ;  /* 0x00000000000679c3 */ /* 0x000e220000008800 */
[----:B------:R-:W-:Y:S01]  /*0f10*/  UMOV UR5, 0x400 ;  /* 0x0000040000057882 */ /* 0x000fe20000000000 */
[----:B------:R-:W-:-:S04]  /*0f20*/  IADD3 R17, P3, PT, R5, R14, RZ ;  /* 0x0000000e05117210 */ /* 0x000fc80007f7e0ff */
[----:B------:R-:W-:Y:S01]  /*0f30*/  IADD3.X R22, PT, PT, RZ, RZ, RZ, P3, !PT ;  /* 0x000000ffff167210 */ /* 0x000fe20001ffe4ff */
[----:B0-----:R-:W-:Y:S01]  /*0f40*/  ULEA UR5, UR6, UR5, 0x18 ;  /* 0x0000000506057291 */ /* 0x001fe2000f8ec0ff */
[----:B------:R-:W0:Y:S05]  /*0f50*/  LDCU.64 UR6, c[0x0][0x388] ;  /* 0x00007100ff0677ac */ /* 0x000e2a0008000a00 */
[----:B------:R-:W-:-:S06]  /*0f60*/  LEA R10, R14, UR5, 0x2 ;  /* 0x000000050e0a7c11 */ /* 0x000fcc000f8e10ff */
[----:B------:R-:W2:Y:S01]  /*0f70*/  LDS.128 R8, [R10] ;  /* 0x000000000a087984 */ /* 0x000ea20000000c00 */
[----:B0-----:R-:W-:-:S04]  /*0f80*/  LEA R16, P3, R17, UR6, 0x2 ;  /* 0x0000000611107c11 */ /* 0x001fc8000f8610ff */
[----:B------:R-:W-:Y:S01]  /*0f90*/  LEA.HI.X R17, R17, UR7, R22, 0x2, P3 ;  /* 0x0000000711117c11 */ /* 0x000fe200098f1416 */
[----:B--2--5:R-:W-:-:S05]  /*0fa0*/  FFMA R8, R8, R20, R15 ;  /* 0x0000001408087223 */ /* 0x024fca000000000f */
        /* <DEDUP_REMOVED lines=8> */
[----:B------:R-:W-:Y:S02]  /*1030*/  VIADD R14, R14, 0x4 ;  /* 0x000000040e0e7836 */ /* 0x000fe40000000000 */
[----:B--2---:R-:W-:-:S05]  /*1040*/  FFMA R15, R15, R11, R10 ;  /* 0x0000000b0f0f7223 */ /* 0x004fca000000000a */
[----:B------:R0:W-:Y:S02]  /*1050*/  STG.E desc[UR8][R18.64], R15 ;  /* 0x0000000f12007986 */ /* 0x0001e4000c101908 */
.L_x_44:
[----:B------:R-:W-:Y:S05]  /*1060*/  @!P2 BRA `(.L_x_42) ;  /* 0x000000000068a947 */ /* 0x000fea0003800000 */
[----:B------:R-:W3:Y:S01]  /*1070*/  LDC.64 R16, c[0x0][0x388] ;  /* 0x0000e200ff107b82 */ /* 0x000ee20000000a00 */
[----:B012---:R-:W-:-:S05]  /*1080*/  IADD3 R9, PT, PT, R5, R14, RZ ;  /* 0x0000000e05097210 */ /* 0x007fca0007ffe0ff */
[----:B---3--:R-:W-:-:S06]  /*1090*/  IMAD.WIDE.U32 R16, R9, 0x4, R16 ;  /* 0x0000000409107825 */ /* 0x008fcc00078e0010 */
[----:B------:R-:W2:Y:S01]  /*10a0*/  LDG.E R16, desc[UR8][R16.64] ;  /* 0x0000000810107981 */ /* 0x000ea2000c1e1900 */
[----:B------:R-:W0:Y:S01]  /*10b0*/  S2UR UR6, SR_CgaCtaId ;  /* 0x00000000000679c3 */ /* 0x000e220000008800 */
[----:B------:R-:W-:Y:S01]  /*10c0*/  UMOV UR5, 0x400 ;  /* 0x0000040000057882 */ /* 0x000fe20000000000 */
[----:B------:R-:W-:Y:S01]  /*10d0*/  ISETP.NE.AND P2, PT, R2, 0x1, PT ;  /* 0x000000010200780c */ /* 0x000fe20003f45270 */
[----:B0-----:R-:W-:-:S06]  /*10e0*/  ULEA UR5, UR6, UR5, 0x18 ;  /* 0x0000000506057291 */ /* 0x001fcc000f8ec0ff */
[----:B------:R-:W-:-:S06]  /*10f0*/  LEA R8, R14, UR5, 0x2 ;  /* 0x000000050e087c11 */ /* 0x000fcc000f8e10ff */
[----:B------:R-:W2:Y:S02]  /*1100*/  LDS.128 R8, [R8] ;  /* 0x0000000008087984 */ /* 0x000ea40000000c00 */
[----:B--2--5:R-:W-:-:S05]  /*1110*/  FFMA R11, R8, R16, R15 ;  /* 0x00000010080b7223 */ /* 0x024fca000000000f */
[----:B------:R3:W-:Y:S01]  /*1120*/  STG.E desc[UR8][R18.64], R11 ;  /* 0x0000000b12007986 */ /* 0x0007e2000c101908 */
[----:B------:R-:W-:Y:S05]  /*1130*/  @!P2 BRA `(.L_x_42) ;  /* 0x000000000034a947 */ /* 0x000fea0003800000 */
[----:B------:R-:W0:Y:S01]  /*1140*/  LDCU.64 UR6, c[0x0][0x388] ;  /* 0x00007100ff0677ac */ /* 0x000e220008000a00 */
[----:B------:R-:W-:-:S05]  /*1150*/  IADD3 R5, P2, PT, R5, R14, RZ ;  /* 0x0000000e05057210 */ /* 0x000fca0007f5e0ff */
[----:B------:R-:W-:Y:S01]  /*1160*/  IMAD.X R8, RZ, RZ, RZ, P2 ;  /* 0x000000ffff087224 */ /* 0x000fe200010e06ff */
[----:B0-----:R-:W-:-:S04]  /*1170*/  LEA R14, P2, R5, UR6, 0x2 ;  /* 0x00000006050e7c11 */ /* 0x001fc8000f8410ff */
[----:B------:R-:W-:-:S05]  /*1180*/  LEA.HI.X R15, R5, UR7, R8, 0x2, P2 ;  /* 0x00000007050f7c11 */ /* 0x000fca00090f1408 */
[----:B------:R-:W2:Y:S01]  /*1190*/  LDG.E R8, desc[UR8][R14.64+0x4] ;  /* 0x000004080e087981 */ /* 0x000ea2000c1e1900 */
[----:B------:R-:W-:Y:S01]  /*11a0*/  ISETP.NE.AND P2, PT, R2, 0x2, PT ;  /* 0x000000020200780c */ /* 0x000fe20003f45270 */
[----:B--2---:R-:W-:-:S05]  /*11b0*/  FFMA R8, R8, R9, R11 ;  /* 0x0000000908087223 */ /* 0x004fca000000000b */
[----:B------:R4:W-:Y:S07]  /*11c0*/  STG.E desc[UR8][R18.64], R8 ;  /* 0x0000000812007986 */ /* 0x0009ee000c101908 */
[----:B------:R-:W-:Y:S05]  /*11d0*/  @!P2 BRA `(.L_x_42) ;  /* 0x00000000000ca947 */ /* 0x000fea0003800000 */
[----:B------:R-:W2:Y:S02]  /*11e0*/  LDG.E R15, desc[UR8][R14.64+0x8] ;  /* 0x000008080e0f7981 */ /* 0x000ea4000c1e1900 */
[----:B--2---:R-:W-:-:S05]  /*11f0*/  FFMA R5, R15, R10, R8 ;  /* 0x0000000a0f057223 */ /* 0x004fca0000000008 */
[----:B------:R0:W-:Y:S02]  /*1200*/  STG.E desc[UR8][R18.64], R5 ;  /* 0x0000000512007986 */ /* 0x0001e4000c101908 */
.L_x_42:
[----:B------:R-:W-:-:S04]  /*1210*/  IADD3 R13, PT, PT, R12, R13, RZ ;  /* 0x0000000d0c0d7210 */ /* 0x000fc80007ffe0ff */
[----:B------:R-:W-:-:S13]  /*1220*/  ISETP.GE.AND P2, PT, R13, R4, PT ;  /* 0x000000040d00720c */ /* 0x000fda0003f46270 */
[----:B------:R-:W-:Y:S05]  /*1230*/  @!P2 BRA `(.L_x_45) ;  /* 0xfffffff40024a947 */ /* 0x000fea000383ffff */
[----:B------:R-:W-:Y:S05]  /*1240*/  EXIT ;  /* 0x000000000000794d */ /* 0x000fea0003800000 */
.L_x_46:
        /* <DEDUP_REMOVED lines=11> */
.L_x_75:


//--------------------- .text._Z12matrix_mul_2PfS_S_iii --------------------------
	.section	.text._Z12matrix_mul_2PfS_S_iii,"ax",@progbits
	.align	128
        .global         _Z12matrix_mul_2PfS_S_iii
        .type           _Z12matrix_mul_2PfS_S_iii,@function
        .size           _Z12matrix_mul_2PfS_S_iii,(.L_x_76 - _Z12matrix_mul_2PfS_S_iii)
        .other          _Z12matrix_mul_2PfS_S_iii,@"STO_CUDA_ENTRY STV_DEFAULT"
_Z12matrix_mul_2PfS_S_iii:
.text._Z12matrix_mul_2PfS_S_iii:
[----:B------:R-:W-:Y:S01]  /*0000*/  LDC R1, c[0x0][0x37c] ;  /* 0x0000df00ff017b82 */ /* 0x000fe20000000800 */
[----:B------:R-:W0:Y:S07]  /*0010*/  S2R R12, SR_TID.X ;  /* 0x00000000000c7919 */ /* 0x000e2e0000002100 */
[----:B------:R-:W0:Y:S01]  /*0020*/  LDC R13, c[0x0][0x3a0] ;  /* 0x0000e800ff0d7b82 */ /* 0x000e220000000800 */
[----:B------:R-:W1:Y:S01]  /*0030*/  LDCU.64 UR6, c[0x0][0x358] ;  /* 0x00006b00ff0677ac */ /* 0x000e620008000a00 */
[----:B------:R-:W-:Y:S06]  /*0040*/  BSSY.RECONVERGENT B0, `(.L_x_47) ;  /* 0x0000012000007945 */ /* 0x000fec0003800200 */
[----:B------:R-:W2:Y:S01]  /*0050*/  S2UR UR8, SR_CTAID.X ;  /* 0x00000000000879c3 */ /* 0x000ea20000002500 */
[----:B0-----:R-:W-:-:S13]  /*0060*/  ISETP.GE.AND P0, PT, R12, R13, PT ;  /* 0x0000000d0c00720c */ /* 0x001fda0003f06270 */
[----:B-12---:R-:W-:Y:S05]  /*0070*/  @P0 BRA `(.L_x_48) ;  /* 0x0000000000380947 */ /* 0x006fea0003800000 */
[----:B------:R-:W0:Y:S01]  /*0080*/  S2R R7, SR_CgaCtaId ;  /* 0x0000000000077919 */ /* 0x000e220000008800 */
[----:B------:R-:W1:Y:S01]  /*0090*/  LDC R11, c[0x0][0x360] ;  /* 0x0000d800ff0b7b82 */ /* 0x000e620000000800 */
[----:B------:R-:W-:-:S07]  /*00a0*/  MOV R0, 0x400 ;  /* 0x0000040000007802 */ /* 0x000fce0000000f00 */
[----:B------:R-:W2:Y:S01]  /*00b0*/  LDC.64 R4, c[0x0][0x380] ;  /* 0x0000e000ff047b82 */ /* 0x000ea20000000a00 */
[----:B0-----:R-:W-:Y:S02]  /*00c0*/  LEA R7, R7, R0, 0x18 ;  /* 0x0000000007077211 */ /* 0x001fe400078ec0ff */
[----:B------:R-:W-:-:S07]  /*00d0*/  MOV R0, R12 ;  /* 0x0000000c00007202 */ /* 0x000fce0000000f00 */
.L_x_49:
[----:B------:R-:W-:-:S04]  /*00e0*/  IMAD R3, R13, UR8, R0 ;  /* 0x000000080d037c24 */ /* 0x000fc8000f8e0200 */
[----:B0-2---:R-:W-:-:S06]  /*00f0*/  IMAD.WIDE R2, R3, 0x4, R4 ;  /* 0x0000000403027825 */ /* 0x005fcc00078e0204 */
[----:B------:R-:W2:Y:S01]  /*0100*/  LDG.E R2, desc[UR6][R2.64] ;  /* 0x0000000602027981 */ /* 0x000ea2000c1e1900 */
[----:B------:R-:W-:Y:S02]  /*0110*/  LEA R9, R0, R7, 0x2 ;  /* 0x0000000700097211 */ /* 0x000fe400078e10ff */
[----:B-1----:R-:W-:-:S04]  /*0120*/  IADD3 R0, PT, PT, R11, R0, RZ ;  /* 0x000000000b007210 */ /* 0x002fc80007ffe0ff */
[----:B------:R-:W-:Y:S01]  /*0130*/  ISETP.GE.AND P0, PT, R0, R13, PT ;  /* 0x0000000d0000720c */ /* 0x000fe20003f06270 */
[----:B--2---:R0:W-:-:S12]  /*0140*/  STS [R9], R2 ;  /* 0x0000000209007388 */ /* 0x0041d80000000800 */
[----:B------:R-:W-:Y:S05]  /*0150*/  @!P0 BRA `(.L_x_49) ;  /* 0xfffffffc00e08947 */ /* 0x000fea000383ffff */
.L_x_48:
[----:B------:R-:W-:Y:S05]  /*0160*/  BSYNC.RECONVERGENT B0 ;  /* 0x0000000000007941 */ /* 0x000fea0003800200 */
.L_x_47:
[----:B------:R-:W1:Y:S01]  /*0170*/  LDCU UR4, c[0x0][0x39c] ;  /* 0x00007380ff0477ac */ /* 0x000e620008000800 */
[----:B------:R-:W-:Y:S01]  /*0180*/  BAR.SYNC.DEFER_BLOCKING 0x0 ;  /* 0x0000000000007b1d */ /* 0x000fe20000010000 */
[----:B-1----:R-:W-:-:S13]  /*0190*/  ISETP.GE.AND P0, PT, R12, UR4, PT ;  /* 0x000000040c007c0c */ /* 0x002fda000bf06270 */
[----:B------:R-:W-:Y:S05]  /*01a0*/  @P0 EXIT ;  /* 0x000000000000094d */ /* 0x000fea0003800000 */
[----:B------:R-:W-:-:S13]  /*01b0*/  ISETP.GE.AND P0, PT, R13, 0x1, PT ;  /* 0x000000010d00780c */ /* 0x000fda0003f06270 */
[----:B------:R-:W-:Y:S05]  /*01c0*/  @!P0 EXIT ;  /* 0x000000000000894d */ /* 0x000fea0003800000 */
[C---:B------:R-:W-:Y:S01]  /*01d0*/  LOP3.LUT R0, R13.reuse, 0x7, RZ, 0xc0, !PT ;  /* 0x000000070d007812 */ /* 0x040fe200078ec0ff */
[----:B------:R-:W1:Y:S01]  /*01e0*/  LDCU UR9, c[0x0][0x360] ;  /* 0x00006c00ff0977ac */ /* 0x000e620008000800 */
[C---:B------:R-:W-:Y:S02]  /*01f0*/  LOP3.LUT R6, R13.reuse, 0xf, RZ, 0xc0, !PT ;  /* 0x0000000f0d067812 */ /* 0x040fe400078ec0ff */
[----:B0-----:R-:W-:Y:S02]  /*0200*/  IADD3 R2, PT, PT, R0, -0x1, RZ ;  /* 0xffffffff00027810 */ /* 0x001fe40007ffe0ff */
[C---:B------:R-:W-:Y:S02]  /*0210*/  LOP3.LUT R3, R13.reuse, 0x3, RZ, 0xc0, !PT ;  /* 0x000000030d037812 */ /* 0x040fe400078ec0ff */
[----:B------:R-:W-:Y:S02]  /*0220*/  ISETP.GE.U32.AND P0, PT, R2, 0x3, PT ;  /* 0x000000030200780c */ /* 0x000fe40003f06070 */
[----:B------:R-:W-:-:S04]  /*0230*/  LOP3.LUT R2, R13, 0x7ffffff0, RZ, 0xc0, !PT ;  /* 0x7ffffff00d027812 */ /* 0x000fc800078ec0ff */
[----:B------:R-:W-:-:S07]  /*0240*/  IADD3 R4, PT, PT, -R2, RZ, RZ ;  /* 0x000000ff02047210 */ /* 0x000fce0007ffe1ff */
.L_x_55:
[----:B0-----:R-:W0:Y:S01]  /*0250*/  LDC R5, c[0x0][0x39c] ;  /* 0x0000e700ff057b82 */ /* 0x001e220000000800 */
[----:B--2---:R-:W2:Y:S07]  /*0260*/  LDCU UR4, c[0x0][0x3a0] ;  /* 0x00007400ff0477ac */ /* 0x004eae0008000800 */
[----:B---34-:R-:W3:Y:S01]  /*0270*/  LDC.64 R14, c[0x0][0x390] ;  /* 0x0000e400ff0e7b82 */ /* 0x018ee20000000a00 */
[----:B0-----:R-:W-:-:S04]  /*0280*/  IMAD R7, R5, UR8, R12 ;  /* 0x0000000805077c24 */ /* 0x001fc8000f8e020c */
[----:B---3--:R-:W-:-:S05]  /*0290*/  IMAD.WIDE R14, R7, 0x4, R14 ;  /* 0x00000004070e7825 */ /* 0x008fca00078e020e */
[----:B-----5:R0:W5:Y:S01]  /*02a0*/  LDG.E R17, desc[UR6][R14.64] ;  /* 0x000000060e117981 */ /* 0x020162000c1e1900 */
[----:B--2---:R-:W-:Y:S01]  /*02b0*/  UISETP.GE.U32.AND UP0, UPT, UR4, 0x10, UPT ;  /* 0x000000100400788c */ /* 0x004fe2000bf06070 */
[----:B------:R-:W-:-:S08]  /*02c0*/  HFMA2 R7, -RZ, RZ, 0, 0 ;  /* 0x00000000ff077431 */ /* 0x000fd000000001ff */
[----:B0-----:R-:W-:Y:S05]  /*02d0*/  BRA.U !UP0, `(.L_x_50) ;  /* 0x0000000508487547 */ /* 0x001fea000b800000 */
[----:B------:R-:W0:Y:S01]  /*02e0*/  S2UR UR5, SR_CgaCtaId ;  /* 0x00000000000579c3 */ /* 0x000e220000008800 */
[----:B------:R-:W-:Y:S01]  /*02f0*/  UMOV UR4, 0x400 ;  /* 0x0000040000047882 */ /* 0x000fe20000000000 */
[----:B------:R-:W-:Y:S02]  /*0300*/  MOV R16, R12 ;  /* 0x0000000c00107202 */ /* 0x000fe40000000f00 */
[----:B------:R-:W-:Y:S01]  /*0310*/  MOV R7, R4 ;  /* 0x0000000400077202 */ /* 0x000fe20000000f00 */
[----:B0-----:R-:W-:-:S04]  /*0320*/  ULEA UR4, UR5, UR4, 0x18 ;  /* 0x0000000405047291 */ /* 0x001fc8000f8ec0ff */
[----:B------:R-:W-:-:S06]  /*0330*/  UIADD3 UR4, UPT, UPT, UR4, 0x20, URZ ;  /* 0x0000002004047890 */ /* 0x000fcc000fffe0ff */
[----:B------:R-:W-:-:S07]  /*0340*/  MOV R13, UR4 ;  /* 0x00000004000d7c02 */ /* 0x000fce0008000f00 */
.L_x_51:
[----:B------:R-:W0:Y:S01]  /*0350*/  LDC.64 R18, c[0x0][0x388] ;  /* 0x0000e200ff127b82 */ /* 0x000e220000000a00 */
[----:B--2---:R-:W2:Y:S01]  /*0360*/  LDS.128 R8, [R13+-0x20] ;  /* 0xffffe0000d087984 */ /* 0x004ea20000000c00 */
[----:B0-----:R-:W-:-:S05]  /*0370*/  IMAD.WIDE R18, R16, 0x4, R18 ;  /* 0x0000000410127825 */ /* 0x001fca00078e0212 */
[----:B------:R-:W2:Y:S02]  /*0380*/  LDG.E R20, desc[UR6][R18.64] ;  /* 0x0000000612147981 */ /* 0x000ea4000c1e1900 */
[----:B--2--5:R-:W-:Y:S01]  /*0390*/  FFMA R8, R8, R20, R17 ;  /* 0x0000001408087223 */ /* 0x024fe20000000011 */
[----:B------:R-:W-:-:S04]  /*03a0*/  IMAD.WIDE R20, R5, 0x4, R18 ;  /* 0x0000000405147825 */ /* 0x000fc800078e0212 */
[----:B------:R-:W-:Y:S04]  /*03b0*/  STG.E desc[UR6][R14.64], R8 ;  /* 0x000000080e007986 */ /* 0x000fe8000c101906 */
[----:B------:R-:W2:Y:S01]  /*03c0*/  LDG.E R17, desc[UR6][R20.64] ;  /* 0x0000000614117981 */ /* 0x000ea2000c1e1900 */
[----:B------:R-:W-:-:S04]  /*03d0*/  IMAD.WIDE R22, R5, 0x4, R20 ;  /* 0x0000000405167825 */ /* 0x000fc800078e0214 */
[----:B--2---:R-:W-:-:S05]  /*03e0*/  FFMA R17, R9, R17, R8 ;  /* 0x0000001109117223 */ /* 0x004fca0000000008 */
[----:B------:R-:W-:Y:S04]  /*03f0*/  STG.E desc[UR6][R14.64], R17 ;  /* 0x000000110e007986 */ /* 0x000fe8000c101906 */
[----:B------:R-:W2:Y:S01]  /*0400*/  LDG.E R9, desc[UR6][R22.64] ;  /* 0x0000000616097981 */ /* 0x000ea2000c1e1900 */
[----:B------:R-:W-:-:S04]  /*0410*/  IMAD.WIDE R18, R5, 0x4, R22 ;  /* 0x0000000405127825 */ /* 0x000fc800078e0216 */
[----:B--2---:R-:W-:-:S05]  /*0420*/  FFMA R26, R10, R9, R17 ;  /* 0x000000090a1a7223 */ /* 0x004fca0000000011 */
[----:B------:R-:W-:Y:S04]  /*0430*/  STG.E desc[UR6][R14.64], R26 ;  /* 0x0000001a0e007986 */ /* 0x000fe8000c101906 */
[----:B------:R-:W2:Y:S01]  /*0440*/  LDG.E R9, desc[UR6][R18.64] ;  /* 0x0000000612097981 */ /* 0x000ea2000c1e1900 */
[----:B------:R-:W-:-:S04]  /*0450*/  IMAD.WIDE R24, R5, 0x4, R18 ;  /* 0x0000000405187825 */ /* 0x000fc800078e0212 */
[----:B--2---:R-:W-:Y:S02]  /*0460*/  FFMA R27, R11, R9, R26 ;  /* 0x000000090b1b7223 */ /* 0x004fe4000000001a */
[----:B------:R-:W0:Y:S04]  /*0470*/  LDS.128 R8, [R13+-0x10] ;  /* 0xfffff0000d087984 */ /* 0x000e280000000c00 */
[----:B------:R2:W-:Y:S04]  /*0480*/  STG.E desc[UR6][R14.64], R27 ;  /* 0x0000001b0e007986 */ /* 0x0005e8000c101906 */
[----:B------:R-:W0:Y:S02]  /*0490*/  LDG.E R20, desc[UR6][R24.64] ;  /* 0x0000000618147981 */ /* 0x000e24000c1e1900 */
[----:B0-----:R-:W-:Y:S01]  /*04a0*/  FFMA R8, R8, R20, R27 ;  /* 0x0000001408087223 */ /* 0x001fe2000000001b */
[----:B------:R-:W-:-:S04]  /*04b0*/  IMAD.WIDE R20, R5, 0x4, R24 ;  /* 0x0000000405147825 */ /* 0x000fc800078e0218 */
[----:B------:R-:W-:Y:S04]  /*04c0*/  STG.E desc[UR6][R14.64], R8 ;  /* 0x000000080e007986 */ /* 0x000fe8000c101906 */
[----:B------:R-:W3:Y:S01]  /*04d0*/  LDG.E R17, desc[UR6][R20.64] ;  /* 0x0000000614117981 */ /* 0x000ee2000c1e1900 */
[----:B------:R-:W-:-:S04]  /*04e0*/  IMAD.WIDE R18, R5, 0x4, R20 ;  /* 0x0000000405127825 */ /* 0x000fc800078e0214 */
[----:B---3--:R-:W-:-:S05]  /*04f0*/  FFMA R17, R9, R17, R8 ;  /* 0x0000001109117223 */ /* 0x008fca0000000008 */
[----:B------:R-:W-:Y:S04]  /*0500*/  STG.E desc[UR6][R14.64], R17 ;  /* 0x000000110e007986 */ /* 0x000fe8000c101906 */
[----:B------:R-:W3:Y:S01]  /*0510*/  LDG.E R9, desc[UR6][R18.64] ;  /* 0x0000000612097981 */ /* 0x000ee2000c1e1900 */
[----:B------:R-:W-:-:S04]  /*0520*/  IMAD.WIDE R22, R5, 0x4, R18 ;  /* 0x0000000405167825 */ /* 0x000fc800078e0212 */
[----:B---3--:R-:W-:-:S05]  /*0530*/  FFMA R26, R10, R9, R17 ;  /* 0x000000090a1a7223 */ /* 0x008fca0000000011 */
[----:B------:R-:W-:Y:S04]  /*0540*/  STG.E desc[UR6][R14.64], R26 ;  /* 0x0000001a0e007986 */ /* 0x000fe8000c101906 */
[----:B------:R-:W2:Y:S01]  /*0550*/  LDG.E R9, desc[UR6][R22.64] ;  /* 0x0000000616097981 */ /* 0x000ea2000c1e1900 */
[----:B------:R-:W-:-:S04]  /*0560*/  IMAD.WIDE R24, R5, 0x4, R22 ;  /* 0x0000000405187825 */ /* 0x000fc800078e0216 */
[----:B--2---:R-:W-:Y:S02]  /*0570*/  FFMA R27, R11, R9, R26 ;  /* 0x000000090b1b7223 */ /* 0x004fe4000000001a */
[----:B------:R-:W0:Y:S04]  /*0580*/  LDS.128 R8, [R13] ;  /* 0x000000000d087984 */ /* 0x000e280000000c00 */
[----:B------:R2:W-:Y:S04]  /*0590*/  STG.E desc[UR6][R14.64], R27 ;  /* 0x0000001b0e007986 */ /* 0x0005e8000c101906 */
[----:B------:R-:W0:Y:S01]  /*05a0*/  LDG.E R20, desc[UR6][R24.64] ;  /* 0x0000000618147981 */ /* 0x000e22000c1e1900 */
[----:B------:R-:W-:-:S04]  /*05b0*/  IMAD.WIDE R18, R5, 0x4, R24 ;  /* 0x0000000405127825 */ /* 0x000fc800078e0218 */
[----:B0-----:R-:W-:-:S05]  /*05c0*/  FFMA R8, R8, R20, R27 ;  /* 0x0000001408087223 */ /* 0x001fca000000001b */
        /* <DEDUP_REMOVED lines=12> */
[----:B------:R-:W0:Y:S04]  /*0690*/  LDS.128 R8, [R13+0x10] ;  /* 0x000010000d087984 */ /* 0x000e280000000c00 */
[----:B------:R2:W-:Y:S04]  /*06a0*/  STG.E desc[UR6][R14.64], R27 ;  /* 0x0000001b0e007986 */ /* 0x0005e8000c101906 */
[----:B------:R-:W0:Y:S02]  /*06b0*/  LDG.E R18, desc[UR6][R24.64] ;  /* 0x0000000618127981 */ /* 0x000e24000c1e1900 */
[----:B0-----:R-:W-:Y:S01]  /*06c0*/  FFMA R28, R8, R18, R27 ;  /* 0x00000012081c7223 */ /* 0x001fe2000000001b */
[----:B------:R-:W-:-:S04]  /*06d0*/  IMAD.WIDE R18, R5, 0x4, R24 ;  /* 0x0000000405127825 */ /* 0x000fc800078e0218 */
[----:B------:R2:W-:Y:S04]  /*06e0*/  STG.E desc[UR6][R14.64], R28 ;  /* 0x0000001c0e007986 */ /* 0x0005e8000c101906 */
[----:B------:R-:W3:Y:S02]  /*06f0*/  LDG.E R8, desc[UR6][R18.64] ;  /* 0x0000000612087981 */ /* 0x000ee4000c1e1900 */
[----:B---3--:R-:W-:Y:S01]  /*0700*/  FFMA R29, R9, R8, R28 ;  /* 0x00000008091d7223 */ /* 0x008fe2000000001c */
[----:B------:R-:W-:-:S04]  /*0710*/  IMAD.WIDE R8, R5, 0x4, R18 ;  /* 0x0000000405087825 */ /* 0x000fc800078e0212 */
[----:B------:R2:W-:Y:S04]  /*0720*/  STG.E desc[UR6][R14.64], R29 ;  /* 0x0000001d0e007986 */ /* 0x0005e8000c101906 */
[----:B------:R-:W3:Y:S01]  /*0730*/  LDG.E R17, desc[UR6][R8.64] ;  /* 0x0000000608117981 */ /* 0x000ee2000c1e1900 */
[----:B------:R-:W-:-:S04]  /*0740*/  IMAD.WIDE R20, R5, 0x4, R8 ;  /* 0x0000000405147825 */ /* 0x000fc800078e0208 */
[----:B---3--:R-:W-:-:S05]  /*0750*/  FFMA R10, R10, R17, R29 ;  /* 0x000000110a0a7223 */ /* 0x008fca000000001d */
[----:B------:R2:W-:Y:S04]  /*0760*/  STG.E desc[UR6][R14.64], R10 ;  /* 0x0000000a0e007986 */ /* 0x0005e8000c101906 */
[----:B------:R-:W3:Y:S01]  /*0770*/  LDG.E R20, desc[UR6][R20.64] ;  /* 0x0000000614147981 */ /* 0x000ee2000c1e1900 */
[----:B------:R-:W-:Y:S02]  /*0780*/  IADD3 R7, PT, PT, R7, 0x10, RZ ;  /* 0x0000001007077810 */ /* 0x000fe40007ffe0ff */
[----:B------:R-:W-:Y:S02]  /*0790*/  IADD3 R13, PT, PT, R13, 0x40, RZ ;  /* 0x000000400d0d7810 */ /* 0x000fe40007ffe0ff */
[----:B------:R-:W-:Y:S02]  /*07a0*/  ISETP.NE.AND P1, PT, R7, RZ, PT ;  /* 0x000000ff0700720c */ /* 0x000fe40003f25270 */
[----:B------:R-:W-:Y:S01]  /*07b0*/  LEA R16, R5, R16, 0x4 ;  /* 0x0000001005107211 */ /* 0x000fe200078e20ff */
[----:B---3--:R-:W-:-:S05]  /*07c0*/  FFMA R17, R11, R20, R10 ;  /* 0x000000140b117223 */ /* 0x008fca000000000a */
[----:B------:R2:W-:Y:S05]  /*07d0*/  STG.E desc[UR6][R14.64], R17 ;  /* 0x000000110e007986 */ /* 0x0005ea000c101906 */
[----:B------:R-:W-:Y:S05]  /*07e0*/  @P1 BRA `(.L_x_51) ;  /* 0xfffffff800d81947 */ /* 0x000fea000383ffff */
[----:B------:R-:W-:-:S07]  /*07f0*/  MOV R7, R2 ;  /* 0x0000000200077202 */ /* 0x000fce0000000f00 */
.L_x_50:
[----:B------:R-:W-:-:S13]  /*0800*/  ISETP.NE.AND P1, PT, R6, RZ, PT ;  /* 0x000000ff0600720c */ /* 0x000fda0003f25270 */
[----:B------:R-:W-:Y:S05]  /*0810*/  @!P1 BRA `(.L_x_52) ;  /* 0x0000000400809947 */ /* 0x000fea0003800000 */
[----:B------:R-:W-:Y:S02]  /*0820*/  IADD3 R8, PT, PT, R6, -0x1, RZ ;  /* 0xffffffff06087810 */ /* 0x000fe40007ffe0ff */
[----:B------:R-:W-:Y:S02]  /*0830*/  ISETP.NE.AND P2, PT, R0, RZ, PT ;  /* 0x000000ff0000720c */ /* 0x000fe40003f45270 */
[----:B------:R-:W-:-:S13]  /*0840*/  ISETP.GE.U32.AND P1, PT, R8, 0x7, PT ;  /* 0x000000070800780c */ /* 0x000fda0003f26070 */
[----:B------:R-:W-:Y:S05]  /*0850*/  @!P1 BRA `(.L_x_53) ;  /* 0x0000000000a49947 */ /* 0x000fea0003800000 */
[----:B------:R-:W0:Y:S01]  /*0860*/  LDC.64 R18, c[0x0][0x388] ;  /* 0x0000e200ff127b82 */ /* 0x000e220000000a00 */
[----:B------:R-:W-:-:S04]  /*0870*/  IMAD R9, R7, R5, R12 ;  /* 0x0000000507097224 */ /* 0x000fc800078e020c */
[----:B0-----:R-:W-:-:S05]  /*0880*/  IMAD.WIDE R18, R9, 0x4, R18 ;  /* 0x0000000409127825 */ /* 0x001fca00078e0212 */
[----:B------:R-:W3:Y:S01]  /*0890*/  LDG.E R16, desc[UR6][R18.64] ;  /* 0x0000000612107981 */ /* 0x000ee2000c1e1900 */
[----:B------:R-:W0:Y:S01]  /*08a0*/  S2UR UR5, SR_CgaCtaId ;  /* 0x00000000000579c3 */ /* 0x000e220000008800 */
[----:B------:R-:W-:Y:S02]  /*08b0*/  UMOV UR4, 0x400 ;  /* 0x0000040000047882 */ /* 0x000fe40000000000 */
[----:B0-----:R-:W-:-:S06]  /*08c0*/  ULEA UR4, UR5, UR4, 0x18 ;  /* 0x0000000405047291 */ /* 0x001fcc000f8ec0ff */
[----:B------:R-:W-:-:S05]  /*08d0*/  LEA R13, R7, UR4, 0x2 ;  /* 0x00000004070d7c11 */ /* 0x000fca000f8e10ff */
[----:B--2---:R-:W3:Y:S02]  /*08e0*/  LDS.128 R8, [R13] ;  /* 0x000000000d087984 */ /* 0x004ee40000000c00 */
[----:B---3-5:R-:W-:Y:S01]  /*08f0*/  FFMA R8, R8, R16, R17 ;  /* 0x0000001008087223 */ /* 0x028fe20000000011 */
[----:B------:R-:W-:-:S04]  /*0900*/  IMAD.WIDE R16, R5, 0x4, R18 ;  /* 0x0000000405107825 */ /* 0x000fc800078e0212 */
[----:B------:R-:W-:Y:S04]  /*0910*/  STG.E desc[UR6][R14.64], R8 ;  /* 0x000000080e007986 */ /* 0x000fe8000c101906 */
[----:B------:R-:W2:Y:S01]  /*0920*/  LDG.E R21, desc[UR6][R16.64] ;  /* 0x0000000610157981 */ /* 0x000ea2000c1e1900 */
[----:B------:R-:W-:-:S04]  /*0930*/  IMAD.WIDE R18, R5, 0x4, R16 ;  /* 0x0000000405127825 */ /* 0x000fc800078e0210 */
[----:B--2---:R-:W-:-:S05]  /*0940*/  FFMA R25, R21, R9, R8 ;  /* 0x0000000915197223 */ /* 0x004fca0000000008 */
[----:B------:R-:W-:Y:S04]  /*0950*/  STG.E desc[UR6][R14.64], R25 ;  /* 0x000000190e007986 */ /* 0x000fe8000c101906 */
[----:B------:R-:W2:Y:S02]  /*0960*/  LDG.E R20, desc[UR6][R18.64] ;  /* 0x0000000612147981 */ /* 0x000ea4000c1e1900 */
[----:B--2---:R-:W-:Y:S01]  /*0970*/  FFMA R24, R20, R10, R25 ;  /* 0x0000000a14187223 */ /* 0x004fe20000000019 */
[----:B------:R-:W-:-:S04]  /*0980*/  IMAD.WIDE R20, R5, 0x4, R18 ;  /* 0x0000000405147825 */ /* 0x000fc800078e0212 */
[----:B------:R-:W-:Y:S04]  /*0990*/  STG.E desc[UR6][R14.64], R24 ;  /* 0x000000180e007986 */ /* 0x000fe8000c101906 */
[----:B------:R-:W2:Y:S01]  /*09a0*/  LDG.E R9, desc[UR6][R20.64] ;  /* 0x0000000614097981 */ /* 0x000ea2000c1e1900 */
[----:B------:R-:W-:-:S04]  /*09b0*/  IMAD.WIDE R22, R5, 0x4, R20 ;  /* 0x0000000405167825 */ /* 0x000fc800078e0214 */
[----:B--2---:R-:W-:Y:S02]  /*09c0*/  FFMA R27, R9, R11, R24 ;  /* 0x0000000b091b7223 */ /* 0x004fe40000000018 */
[----:B------:R-:W0:Y:S04]  /*09d0*/  LDS.128 R8, [R13+0x10] ;  /* 0x000010000d087984 */ /* 0x000e280000000c00 */
[----:B------:R3:W-:Y:S04]  /*09e0*/  STG.E desc[UR6][R14.64], R27 ;  /* 0x0000001b0e007986 */ /* 0x0007e8000c101906 */
[----:B------:R-:W0:Y:S01]  /*09f0*/  LDG.E R16, desc[UR6][R22.64] ;  /* 0x0000000616107981 */ /* 0x000e22000c1e1900 */
[----:B------:R-:W-:-:S04]  /*0a00*/  IMAD.WIDE R18, R5, 0x4, R22 ;  /* 0x0000000405127825 */ /* 0x000fc800078e0216 */
[----:B0-----:R-:W-:-:S05]  /*0a10*/  FFMA R16, R8, R16, R27 ;  /* 0x0000001008107223 */ /* 0x001fca000000001b */
[----:B------:R3:W-:Y:S04]  /*0a20*/  STG.E desc[UR6][R14.64], R16 ;  /* 0x000000100e007986 */ /* 0x0007e8000c101906 */
[----:B------:R-:W2:Y:S02]  /*0a30*/  LDG.E R17, desc[UR6][R18.64] ;  /* 0x0000000612117981 */ /* 0x000ea4000c1e1900 */
[----:B--2---:R-:W-:Y:S01]  /*0a40*/  FFMA R25, R17, R9, R16 ;  /* 0x0000000911197223 */ /* 0x004fe20000000010 */
[----:B------:R-:W-:-:S04]  /*0a50*/  IMAD.WIDE R8, R5, 0x4, R18 ;  /* 0x0000000405087825 */ /* 0x000fc800078e0212 */
[----:B------:R3:W-:Y:S04]  /*0a60*/  STG.E desc[UR6][R14.64], R25 ;  /* 0x000000190e007986 */ /* 0x0007e8000c101906 */
[----:B------:R-:W2:Y:S02]  /*0a70*/  LDG.E R20, desc[UR6][R8.64] ;  /* 0x0000000608147981 */ /* 0x000ea4000c1e1900 */
[----:B--2---:R-:W-:Y:S01]  /*0a80*/  FFMA R10, R20, R10, R25 ;  /* 0x0000000a140a7223 */ /* 0x004fe20000000019 */
[----:B------:R-:W-:-:S04]  /*0a90*/  IMAD.WIDE R20, R5, 0x4, R8 ;  /* 0x0000000405147825 */ /* 0x000fc800078e0208 */
[----:B------:R3:W-:Y:S04]  /*0aa0*/  STG.E desc[UR6][R14.64], R10 ;  /* 0x0000000a0e007986 */ /* 0x0007e8000c101906 */
[----:B------:R-:W2:Y:S01]  /*0ab0*/  LDG.E R21, desc[UR6][R20.64] ;  /* 0x0000000614157981 */ /* 0x000ea2000c1e1900 */
[----:B------:R-:W-:Y:S01]  /*0ac0*/  IADD3 R7, PT, PT, R7, 0x8, RZ ;  /* 0x0000000807077810 */ /* 0x000fe20007ffe0ff */
[----:B--2---:R-:W-:-:S05]  /*0ad0*/  FFMA R17, R21, R11, R10 ;  /* 0x0000000b15117223 */ /* 0x004fca000000000a */
[----:B------:R3:W-:Y:S02]  /*0ae0*/  STG.E desc[UR6][R14.64], R17 ;  /* 0x000000110e007986 */ /* 0x0007e4000c101906 */
.L_x_53:
[----:B------:R-:W-:Y:S05]  /*0af0*/  @!P2 BRA `(.L_x_52) ;  /* 0x0000000000c8a947 */ /* 0x000fea0003800000 */
[----:B------:R-:W-:Y:S01]  /*0b00*/  ISETP.NE.AND P1, PT, R3, RZ, PT ;  /* 0x000000ff0300720c */ /* 0x000fe20003f25270 */
[----:B------:R-:W-:-:S12]  /*0b10*/  @!P0 BRA `(.L_x_54) ;  /* 0x0000000000608947 */ /* 0x000fd80003800000 */
[----:B------:R-:W0:Y:S01]  /*0b20*/  LDC.64 R18, c[0x0][0x388] ;  /* 0x0000e200ff127b82 */ /* 0x000e220000000a00 */
[----:B------:R-:W-:-:S04]  /*0b30*/  IMAD R9, R7, R5, R12 ;  /* 0x0000000507097224 */ /* 0x000fc800078e020c */
[----:B0-----:R-:W-:-:S05]  /*0b40*/  IMAD.WIDE R18, R9, 0x4, R18 ;  /* 0x0000000409127825 */ /* 0x001fca00078e0212 */
[----:B------:R-:W4:Y:S01]  /*0b50*/  LDG.E R13, desc[UR6][R18.64] ;  /* 0x00000006120d7981 */ /* 0x000f22000c1e1900 */
[----:B------:R-:W0:Y:S01]  /*0b60*/  S2UR UR5, SR_CgaCtaId ;  /* 0x00000000000579c3 */ /* 0x000e220000008800 */
[----:B------:R-:W-:Y:S01]  /*0b70*/  UMOV UR4, 0x400 ;  /* 0x0000040000047882 */ /* 0x000fe20000000000 */
[----:B------:R-:W-:Y:S01]  /*0b80*/  IMAD.WIDE R20, R5, 0x4, R18 ;  /* 0x0000000405147825 */ /* 0x000fe200078e0212 */
[----:B0-----:R-:W-:-:S06]  /*0b90*/  ULEA UR4, UR5, UR4, 0x18 ;  /* 0x0000000405047291 */ /* 0x001fcc000f8ec0ff */
[----:B------:R-:W-:-:S06]  /*0ba0*/  LEA R11, R7, UR4, 0x2 ;  /* 0x00000004070b7c11 */ /* 0x000fcc000f8e10ff */
[----:B--23--:R-:W4:Y:S02]  /*0bb0*/  LDS.128 R8, [R11] ;  /* 0x000000000b087984 */ /* 0x00cf240000000c00 */
[----:B----45:R-:W-:-:S05]  /*0bc0*/  FFMA R13, R8, R13, R17 ;  /* 0x0000000d080d7223 */ /* 0x030fca0000000011 */
[----:B------:R0:W-:Y:S04]  /*0bd0*/  STG.E desc[UR6][R14.64], R13 ;  /* 0x0000000d0e007986 */ /* 0x0001e8000c101906 */
[----:B------:R-:W2:Y:S02]  /*0be0*/  LDG.E R8, desc[UR6][R20.64] ;  /* 0x0000000614087981 */ /* 0x000ea4000c1e1900 */
[----:B--2---:R-:W-:Y:S01]  /*0bf0*/  FFMA R23, R8, R9, R13 ;  /* 0x0000000908177223 */ /* 0x004fe2000000000d */
[----:B------:R-:W-:-:S04]  /*0c00*/  IMAD.WIDE R8, R5, 0x4, R20 ;  /* 0x0000000405087825 */ /* 0x000fc800078e0214 */
[----:B------:R0:W-:Y:S04]  /*0c10*/  STG.E desc[UR6][R14.64], R23 ;  /* 0x000000170e007986 */ /* 0x0001e8000c101906 */
[----:B------:R-:W2:Y:S01]  /*0c20*/  LDG.E R16, desc[UR6][R8.64] ;  /* 0x0000000608107981 */ /* 0x000ea2000c1e1900 */
[----:B------:R-:W-:-:S04]  /*0c30*/  IMAD.WIDE R18, R5, 0x4, R8 ;  /* 0x0000000405127825 */ /* 0x000fc800078e0208 */
[----:B--2---:R-:W-:-:S05]  /*0c40*/  FFMA R10, R16, R10, R23 ;  /* 0x0000000a100a7223 */ /* 0x004fca0000000017 */
[----:B------:R0:W-:Y:S04]  /*0c50*/  STG.E desc[UR6][R14.64], R10 ;  /* 0x0000000a0e007986 */ /* 0x0001e8000c101906 */
[----:B------:R-:W2:Y:S01]  /*0c60*/  LDG.E R19, desc[UR6][R18.64] ;  /* 0x0000000612137981 */ /* 0x000ea2000c1e1900 */
[----:B------:R-:W-:Y:S01]  /*0c70*/  IADD3 R7, PT, PT, R7, 0x4, RZ ;  /* 0x0000000407077810 */ /* 0x000fe20007ffe0ff */
[----:B--2---:R-:W-:-:S05]  /*0c80*/  FFMA R17, R19, R11, R10 ;  /* 0x0000000b13117223 */ /* 0x004fca000000000a */
[----:B------:R0:W-:Y:S02]  /*0c90*/  STG.E desc[UR6][R14.64], R17 ;  /* 0x000000110e007986 */ /* 0x0001e4000c101906 */
.L_x_54:
[----:B------:R-:W-:Y:S05]  /*0ca0*/  @!P1 BRA `(.L_x_52) ;  /* 0x00000000005c9947 */ /* 0x000fea0003800000 */
[----:B------:R-:W4:Y:S01]  /*0cb0*/  LDC.64 R18, c[0x0][0x388] ;  /* 0x0000e200ff127b82 */ /* 0x000f220000000a00 */
[----:B------:R-:W-:-:S04]  /*0cc0*/  IMAD R9, R7, R5, R12 ;  /* 0x0000000507097224 */ /* 0x000fc800078e020c */
[----:B----4-:R-:W-:-:S05]  /*0cd0*/  IMAD.WIDE R18, R9, 0x4, R18 ;  /* 0x0000000409127825 */ /* 0x010fca00078e0212 */
[----:B0-----:R-:W4:Y:S01]  /*0ce0*/  LDG.E R13, desc[UR6][R18.64] ;  /* 0x00000006120d7981 */ /* 0x001f22000c1e1900 */
[----:B------:R-:W0:Y:S01]  /*0cf0*/  S2UR UR5, SR_CgaCtaId ;  /* 0x00000000000579c3 */ /* 0x000e220000008800 */
[----:B------:R-:W-:Y:S01]  /*0d00*/  UMOV UR4, 0x400 ;  /* 0x0000040000047882 */ /* 0x000fe20000000000 */
[----:B------:R-:W-:Y:S01]  /*0d10*/  ISETP.NE.AND P1, PT, R3, 0x1, PT ;  /* 0x000000010300780c */ /* 0x000fe20003f25270 */
[----:B0-----:R-:W-:-:S06]  /*0d20*/  ULEA UR4, UR5, UR4, 0x18 ;  /* 0x0000000405047291 */ /* 0x001fcc000f8ec0ff */
[----:B------:R-:W-:-:S06]  /*0d30*/  LEA R8, R7, UR4, 0x2 ;  /* 0x0000000407087c11 */ /* 0x000fcc000f8e10ff */
[----:B--23--:R-:W4:Y:S02]  /*0d40*/  LDS.128 R8, [R8] ;  /* 0x0000000008087984 */ /* 0x00cf240000000c00 */
[----:B----45:R-:W-:-:S05]  /*0d50*/  FFMA R13, R8, R13, R17 ;  /* 0x0000000d080d7223 */ /* 0x030fca0000000011 */
[----:B------:R4:W-:Y:S01]  /*0d60*/  STG.E desc[UR6][R14.64], R13 ;  /* 0x0000000d0e007986 */ /* 0x0009e2000c101906 */
[----:B------:R-:W-:Y:S05]  /*0d70*/  @!P1 BRA `(.L_x_52) ;  /* 0x0000000000289947 */ /* 0x000fea0003800000 */
[----:B------:R-:W-:-:S05]  /*0d80*/  IMAD.WIDE R18, R5, 0x4, R18 ;  /* 0x0000000405127825 */ /* 0x000fca00078e0212 */
[----:B------:R-:W2:Y:S01]  /*0d90*/  LDG.E R8, desc[UR6][R18.64] ;  /* 0x0000000612087981 */ /* 0x000ea2000c1e1900 */
[----:B------:R-:W-:Y:S01]  /*0da0*/  ISETP.NE.AND P1, PT, R3, 0x2, PT ;  /* 0x000000020300780c */ /* 0x000fe20003f25270 */
[----:B--2---:R-:W-:-:S05]  /*0db0*/  FFMA R16, R8, R9, R13 ;  /* 0x0000000908107223 */ /* 0x004fca000000000d */
[----:B------:R0:W-:Y:S07]  /*0dc0*/  STG.E desc[UR6][R14.64], R16 ;  /* 0x000000100e007986 */ /* 0x0001ee000c101906 */
[----:B------:R-:W-:Y:S05]  /*0dd0*/  @!P1 BRA `(.L_x_52) ;  /* 0x0000000000109947 */ /* 0x000fea0003800000 */
[----:B------:R-:W-:-:S06]  /*0de0*/  IMAD.WIDE R8, R5, 0x4, R18 ;  /* 0x0000000405087825 */ /* 0x000fcc00078e0212 */
[----:B------:R-:W2:Y:S02]  /*0df0*/  LDG.E R9, desc[UR6][R8.64] ;  /* 0x0000000608097981 */ /* 0x000ea4000c1e1900 */
[----:B--2---:R-:W-:-:S05]  /*0e00*/  FFMA R7, R9, R10, R16 ;  /* 0x0000000a09077223 */ /* 0x004fca0000000010 */
[----:B------:R2:W-:Y:S02]  /*0e10*/  STG.E desc[UR6][R14.64], R7 ;  /* 0x000000070e007986 */ /* 0x0005e4000c101906 */
.L_x_52:
[----:B-1----:R-:W-:-:S04]  /*0e20*/  IADD3 R12, PT, PT, R12, UR9, RZ ;  /* 0x000000090c0c7c10 */ /* 0x002fc8000fffe0ff */
[----:B------:R-:W-:-:S13]  /*0e30*/  ISETP.GE.AND P1, PT, R12, R5, PT ;  /* 0x000000050c00720c */ /* 0x000fda0003f26270 */
[----:B------:R-:W-:Y:S05]  /*0e40*/  @!P1 BRA `(.L_x_55) ;  /* 0xfffffff400009947 */ /* 0x000fea000383ffff */
[----:B------:R-:W-:Y:S05]  /*0e50*/  EXIT ;  /* 0x000000000000794d */ /* 0x000fea0003800000 */
.L_x_56:
        /* <DEDUP_REMOVED lines=10> */
.L_x_76:


//--------------------- .text._Z12matrix_mul_1PfS_S_iii --------------------------
	.section	.text._Z12matrix_mul_1PfS_S_iii,"ax",@progbits
	.align	128
        .global         _Z12matrix_mul_1PfS_S_iii
        .type           _Z12matrix_mul_1PfS_S_iii,@function
        .size           _Z12matrix_mul_1PfS_S_iii,(.L_x_77 - _Z12matrix_mul_1PfS_S_iii)
        .other          _Z12matrix_mul_1PfS_S_iii,@"STO_CUDA_ENTRY STV_DEFAULT"
_Z12matrix_mul_1PfS_S_iii:
.text._Z12matrix_mul_1PfS_S_iii:
[----:B------:R-:W-:Y:S01]  /*0000*/  LDC R1, c[0x0][0x37c] ;  /* 0x0000df00ff017b82 */ /* 0x000fe20000000800 */
[----:B------:R-:W0:Y:S01]  /*0010*/  S2R R0, SR_TID.X ;  /* 0x0000000000007919 */ /* 0x000e220000002100 */
[----:B------:R-:W0:Y:S02]  /*0020*/  LDCU UR4, c[0x0][0x39c] ;  /* 0x00007380ff0477ac */ /* 0x000e240008000800 */
[----:B0-----:R-:W-:-:S13]  /*0030*/  ISETP.GE.AND P0, PT, R0, UR4, PT ;  /* 0x0000000400007c0c */ /* 0x001fda000bf06270 */
[----:B------:R-:W-:Y:S05]  /*0040*/  @P0 EXIT ;  /* 0x000000000000094d */ /* 0x000fea0003800000 */
[----:B------:R-:W0:Y:S02]  /*0050*/  LDC R7, c[0x0][0x3a0] ;  /* 0x0000e800ff077b82 */ /* 0x000e240000000800 */
[----:B0-----:R-:W-:-:S13]  /*0060*/  ISETP.GE.AND P0, PT, R7, 0x1, PT ;  /* 0x000000010700780c */ /* 0x001fda0003f06270 */
[----:B------:R-:W-:Y:S05]  /*0070*/  @!P0 EXIT ;  /* 0x000000000000894d */ /* 0x000fea0003800000 */
[----:B------:R-:W0:Y:S01]  /*0080*/  S2UR UR4, SR_CTAID.X ;  /* 0x00000000000479c3 */ /* 0x000e220000002500 */
[C---:B------:R-:W-:Y:S01]  /*0090*/  LOP3.LUT R6, R7.reuse, 0x7ffffff8, RZ, 0xc0, !PT ;  /* 0x7ffffff807067812 */ /* 0x040fe200078ec0ff */
[----:B------:R-:W1:Y:S01]  /*00a0*/  LDCU.64 UR6, c[0x0][0x358] ;  /* 0x00006b00ff0677ac */ /* 0x000e620008000a00 */
[C---:B------:R-:W-:Y:S02]  /*00b0*/  LOP3.LUT R15, R7.reuse, 0x7, RZ, 0xc0, !PT ;  /* 0x00000007070f7812 */ /* 0x040fe400078ec0ff */
[C---:B------:R-:W-:Y:S02]  /*00c0*/  LOP3.LUT R22, R7.reuse, 0x3, RZ, 0xc0, !PT ;  /* 0x0000000307167812 */ /* 0x040fe400078ec0ff */
[----:B------:R-:W-:Y:S01]  /*00d0*/  IADD3 R8, PT, PT, -R6, RZ, RZ ;  /* 0x000000ff06087210 */ /* 0x000fe20007ffe1ff */
[----:B01----:R-:W-:-:S07]  /*00e0*/  IMAD R7, R7, UR4, RZ ;  /* 0x0000000407077c24 */ /* 0x003fce000f8e02ff */
.L_x_62:
[----:B0-----:R-:W0:Y:S08]  /*00f0*/  LDC R9, c[0x0][0x39c] ;  /* 0x0000e700ff097b82 */ /* 0x001e300000000800 */
[----:B-123--:R-:W1:Y:S08]  /*0100*/  LDC.64 R2, c[0x0][0x390] ;  /* 0x0000e400ff027b82 */ /* 0x00ee700000000a00 */
[----:B------:R-:W2:Y:S01]  /*0110*/  LDC R10, c[0x0][0x3a0] ;  /* 0x0000e800ff0a7b82 */ /* 0x000ea20000000800 */
[----:B0-----:R-:W-:-:S04]  /*0120*/  IMAD R5, R9, UR4, R0 ;  /* 0x0000000409057c24 */ /* 0x001fc8000f8e0200 */
[----:B-1----:R-:W-:-:S05]  /*0130*/  IMAD.WIDE R2, R5, 0x4, R2 ;  /* 0x0000000405027825 */ /* 0x002fca00078e0202 */
[----:B-----5:R0:W5:Y:S01]  /*0140*/  LDG.E R11, desc[UR6][R2.64] ;  /* 0x00000006020b7981 */ /* 0x020162000c1e1900 */
[----:B------:R-:W-:Y:S01]  /*0150*/  HFMA2 R14, -RZ, RZ, 0, 0 ;  /* 0x00000000ff0e7431 */ /* 0x000fe200000001ff */
[----:B--2---:R-:W-:-:S13]  /*0160*/  ISETP.GE.U32.AND P0, PT, R10, 0x8, PT ;  /* 0x000000080a00780c */ /* 0x004fda0003f06070 */
[----:B0-----:R-:W-:Y:S05]  /*0170*/  @!P0 BRA `(.L_x_57) ;  /* 0x0000000000dc8947 */ /* 0x001fea0003800000 */
[----:B------:R-:W0:Y:S01]  /*0180*/  LDC.64 R4, c[0x0][0x380] ;  /* 0x0000e000ff047b82 */ /* 0x000e220000000a00 */
[----:B------:R-:W-:Y:S02]  /*0190*/  MOV R14, R0 ;  /* 0x00000000000e7202 */ /* 0x000fe40000000f00 */
[----:B------:R-:W-:Y:S02]  /*01a0*/  MOV R12, R8 ;  /* 0x00000008000c7202 */ /* 0x000fe40000000f00 */
[----:B0-----:R-:W-:-:S04]  /*01b0*/  LEA R4, P0, R7, R4, 0x2 ;  /* 0x0000000407047211 */ /* 0x001fc800078010ff */
[----:B------:R-:W-:Y:S02]  /*01c0*/  IADD3 R4, P1, PT, R4, 0x10, RZ ;  /* 0x0000001004047810 */ /* 0x000fe40007f3e0ff */
[----:B------:R-:W-:-:S04]  /*01d0*/  LEA.HI.X R5, R7, R5, RZ, 0x2, P0 ;  /* 0x0000000507057211 */ /* 0x000fc800000f14ff */
[----:B------:R-:W-:-:S07]  /*01e0*/  IADD3.X R5, PT, PT, RZ, R5, RZ, P1, !PT ;  /* 0x00000005ff057210 */ /* 0x000fce0000ffe4ff */
.L_x_58:
[----:B------:R-:W0:Y:S01]  /*01f0*/  LDC.64 R16, c[0x0][0x388] ;  /* 0x0000e200ff107b82 */ /* 0x000e220000000a00 */
[----:B--2---:R-:W2:Y:S01]  /*0200*/  LDG.E R18, desc[UR6][R4.64+-0x10] ;  /* 0xfffff00604127981 */ /* 0x004ea2000c1e1900 */
[----:B0-----:R-:W-:-:S05]  /*0210*/  IMAD.WIDE R16, R14, 0x4, R16 ;  /* 0x000000040e107825 */ /* 0x001fca00078e0210 */
[----:B------:R-:W2:Y:S02]  /*0220*/  LDG.E R13, desc[UR6][R16.64] ;  /* 0x00000006100d7981 */ /* 0x000ea4000c1e1900 */
[----:B--2--5:R-:W-:Y:S01]  /*0230*/  FFMA R13, R18, R13, R11 ;  /* 0x0000000d120d7223 */ /* 0x024fe2000000000b */
[----:B------:R-:W-:-:S04]  /*0240*/  IMAD.WIDE R18, R9, 0x4, R16 ;  /* 0x0000000409127825 */ /* 0x000fc800078e0210 */
[----:B------:R0:W-:Y:S04]  /*0250*/  STG.E desc[UR6][R2.64], R13 ;  /* 0x0000000d02007986 */ /* 0x0001e8000c101906 */
[----:B------:R-:W2:Y:S04]  /*0260*/  LDG.E R20, desc[UR6][R4.64+-0xc] ;  /* 0xfffff40604147981 */ /* 0x000ea8000c1e1900 */
[----:B------:R-:W2:Y:S02]  /*0270*/  LDG.E R11, desc[UR6][R18.64] ;  /* 0x00000006120b7981 */ /* 0x000ea4000c1e1900 */
[----:B--2---:R-:W-:Y:S01]  /*0280*/  FFMA R11, R20, R11, R13 ;  /* 0x0000000b140b7223 */ /* 0x004fe2000000000d */
[----:B------:R-:W-:-:S04]  /*0290*/  IMAD.WIDE R20, R9, 0x4, R18 ;  /* 0x0000000409147825 */ /* 0x000fc800078e0212 */
[----:B------:R1:W-:Y:S04]  /*02a0*/  STG.E desc[UR6][R2.64], R11 ;  /* 0x0000000b02007986 */ /* 0x0003e8000c101906 */
[----:B------:R-:W2:Y:S04]  /*02b0*/  LDG.E R24, desc[UR6][R4.64+-0x8] ;  /* 0xfffff80604187981 */ /* 0x000ea8000c1e1900 */
[----:B------:R-:W2:Y:S01]  /*02c0*/  LDG.E R23, desc[UR6][R20.64] ;  /* 0x0000000614177981 */ /* 0x000ea2000c1e1900 */
[----:B------:R-:W-:-:S04]  /*02d0*/  IMAD.WIDE R16, R9, 0x4, R20 ;  /* 0x0000000409107825 */ /* 0x000fc800078e0214 */
[----:B--2---:R-:W-:-:S05]  /*02e0*/  FFMA R23, R24, R23, R11 ;  /* 0x0000001718177223 */ /* 0x004fca000000000b */
[----:B------:R2:W-:Y:S04]  /*02f0*/  STG.E desc[UR6][R2.64], R23 ;  /* 0x0000001702007986 */ /* 0x0005e8000c101906 */
[----:B------:R-:W3:Y:S04]  /*0300*/  LDG.E R24, desc[UR6][R4.64+-0x4] ;  /* 0xfffffc0604187981 */ /* 0x000ee8000c1e1900 */
[----:B0-----:R-:W3:Y:S01]  /*0310*/  LDG.E R13, desc[UR6][R16.64] ;  /* 0x00000006100d7981 */ /* 0x001ee2000c1e1900 */
[----:B------:R-:W-:-:S04]  /*0320*/  IMAD.WIDE R18, R9, 0x4, R16 ;  /* 0x0000000409127825 */ /* 0x000fc800078e0210 */
[----:B---3--:R-:W-:-:S05]  /*0330*/  FFMA R13, R24, R13, R23 ;  /* 0x0000000d180d7223 */ /* 0x008fca0000000017 */
[----:B------:R0:W-:Y:S04]  /*0340*/  STG.E desc[UR6][R2.64], R13 ;  /* 0x0000000d02007986 */ /* 0x0001e8000c101906 */
[----:B------:R-:W3:Y:S04]  /*0350*/  LDG.E R24, desc[UR6][R4.64] ;  /* 0x0000000604187981 */ /* 0x000ee8000c1e1900 */
[----:B-1----:R-:W3:Y:S01]  /*0360*/  LDG.E R11, desc[UR6][R18.64] ;  /* 0x00000006120b7981 */ /* 0x002ee2000c1e1900 */
[----:B------:R-:W-:-:S04]  /*0370*/  IMAD.WIDE R20, R9, 0x4, R18 ;  /* 0x0000000409147825 */ /* 0x000fc800078e0212 */
[----:B---3--:R-:W-:-:S05]  /*0380*/  FFMA R11, R24, R11, R13 ;  /* 0x0000000b180b7223 */ /* 0x008fca000000000d */
[----:B------:R1:W-:Y:S04]  /*0390*/  STG.E desc[UR6][R2.64], R11 ;  /* 0x0000000b02007986 */ /* 0x0003e8000c101906 */
[----:B------:R-:W3:Y:S04]  /*03a0*/  LDG.E R24, desc[UR6][R4.64+0x4] ;  /* 0x0000040604187981 */ /* 0x000ee8000c1e1900 */
[----:B--2---:R-:W3:Y:S01]  /*03b0*/  LDG.E R23, desc[UR6][R20.64] ;  /* 0x0000000614177981 */ /* 0x004ee2000c1e1900 */
[----:B------:R-:W-:-:S04]  /*03c0*/  IMAD.WIDE R16, R9, 0x4, R20 ;  /* 0x0000000409107825 */ /* 0x000fc800078e0214 */
[----:B---3--:R-:W-:-:S05]  /*03d0*/  FFMA R23, R24, R23, R11 ;  /* 0x0000001718177223 */ /* 0x008fca000000000b */
[----:B------:R2:W-:Y:S04]  /*03e0*/  STG.E desc[UR6][R2.64], R23 ;  /* 0x0000001702007986 */ /* 0x0005e8000c101906 */
[----:B------:R-:W3:Y:S04]  /*03f0*/  LDG.E R24, desc[UR6][R4.64+0x8] ;  /* 0x0000080604187981 */ /* 0x000ee8000c1e1900 */
[----:B0-----:R-:W3:Y:S01]  /*0400*/  LDG.E R13, desc[UR6][R16.64] ;  /* 0x00000006100d7981 */ /* 0x001ee2000c1e1900 */
[----:B------:R-:W-:-:S04]  /*0410*/  IMAD.WIDE R18, R9, 0x4, R16 ;  /* 0x0000000409127825 */ /* 0x000fc800078e0210 */
[----:B---3--:R-:W-:-:S05]  /*0420*/  FFMA R13, R24, R13, R23 ;  /* 0x0000000d180d7223 */ /* 0x008fca0000000017 */
[----:B------:R2:W-:Y:S04]  /*0430*/  STG.E desc[UR6][R2.64], R13 ;  /* 0x0000000d02007986 */ /* 0x0005e8000c101906 */
[----:B------:R-:W1:Y:S04]  /*0440*/  LDG.E R18, desc[UR6][R18.64] ;  /* 0x0000000612127981 */ /* 0x000e68000c1e1900 */
[----:B------:R0:W1:Y:S01]  /*0450*/  LDG.E R24, desc[UR6][R4.64+0xc] ;  /* 0x00000c0604187981 */ /* 0x000062000c1e1900 */
[----:B------:R-:W-:-:S04]  /*0460*/  IADD3 R12, PT, PT, R12, 0x8, RZ ;  /* 0x000000080c0c7810 */ /* 0x000fc80007ffe0ff */
[----:B------:R-:W-:Y:S02]  /*0470*/  ISETP.NE.AND P0, PT, R12, RZ, PT ;  /* 0x000000ff0c00720c */ /* 0x000fe40003f05270 */
[----:B0-----:R-:W-:Y:S02]  /*0480*/  IADD3 R4, P1, PT, R4, 0x20, RZ ;  /* 0x0000002004047810 */ /* 0x001fe40007f3e0ff */
[----:B------:R-:W-:Y:S02]  /*0490*/  LEA R14, R9, R14, 0x3 ;  /* 0x0000000e090e7211 */ /* 0x000fe400078e18ff */
[----:B------:R-:W-:Y:S01]  /*04a0*/  IADD3.X R5, PT, PT, RZ, R5, RZ, P1, !PT ;  /* 0x00000005ff057210 */ /* 0x000fe20000ffe4ff */
[----:B-1----:R-:W-:-:S05]  /*04b0*/  FFMA R11, R24, R18, R13 ;  /* 0x00000012180b7223 */ /* 0x002fca000000000d */
[----:B------:R2:W-:Y:S01]  /*04c0*/  STG.E desc[UR6][R2.64], R11 ;  /* 0x0000000b02007986 */ /* 0x0005e2000c101906 */
[----:B------:R-:W-:Y:S05]  /*04d0*/  @P0 BRA `(.L_x_58) ;  /* 0xfffffffc00440947 */ /* 0x000fea000383ffff */
[----:B------:R-:W-:-:S07]  /*04e0*/  MOV R14, R6 ;  /* 0x00000006000e7202 */ /* 0x000fce0000000f00 */
.L_x_57:
[----:B------:R-:W-:-:S13]  /*04f0*/  ISETP.NE.AND P0, PT, R15, RZ, PT ;  /* 0x000000ff0f00720c */ /* 0x000fda0003f05270 */
[----:B------:R-:W-:Y:S05]  /*0500*/  @!P0 BRA `(.L_x_59) ;  /* 0x00000004001c8947 */ /* 0x000fea0003800000 */
[----:B------:R-:W-:Y:S02]  /*0510*/  IADD3 R4, PT, PT, R15, -0x1, RZ ;  /* 0xffffffff0f047810 */ /* 0x000fe40007ffe0ff */
[----:B------:R-:W-:Y:S02]  /*0520*/  ISETP.NE.AND P0, PT, R22, RZ, PT ;  /* 0x000000ff1600720c */ /* 0x000fe40003f05270 */
[----:B------:R-:W-:-:S13]  /*0530*/  ISETP.GE.U32.AND P1, PT, R4, 0x3, PT ;  /* 0x000000030400780c */ /* 0x000fda0003f26070 */
[----:B------:R-:W-:Y:S05]  /*0540*/  @!P1 BRA `(.L_x_60) ;  /* 0x00000000007c9947 */ /* 0x000fea0003800000 */
[----:B--2---:R-:W0:Y:S01]  /*0550*/  LDC.64 R12, c[0x0][0x380] ;  /* 0x0000e000ff0c7b82 */ /* 0x004e220000000a00 */
[----:B------:R-:W-:Y:S01]  /*0560*/  IADD3 R17, PT, PT, R7, R14, RZ ;  /* 0x0000000e07117210 */ /* 0x000fe20007ffe0ff */
[----:B------:R-:W-:-:S06]  /*0570*/  IMAD R19, R14, R9, R0 ;  /* 0x000000090e137224 */ /* 0x000fcc00078e0200 */
[----:B------:R-:W1:Y:S01]  /*0580*/  LDC.64 R4, c[0x0][0x388] ;  /* 0x0000e200ff047b82 */ /* 0x000e620000000a00 */
[----:B0-----:R-:W-:-:S07]  /*0590*/  IMAD.WIDE.U32 R16, R17, 0x4, R12 ;  /* 0x0000000411107825 */ /* 0x001fce00078e000c */
[----:B------:R-:W0:Y:S01]  /*05a0*/  LDC.64 R12, c[0x0][0x380] ;  /* 0x0000e000ff0c7b82 */ /* 0x000e220000000a00 */
[----:B------:R-:W2:Y:S01]  /*05b0*/  LDG.E R16, desc[UR6][R16.64] ;  /* 0x0000000610107981 */ /* 0x000ea2000c1e1900 */
[----:B-1----:R-:W-:-:S05]  /*05c0*/  IMAD.WIDE R4, R19, 0x4, R4 ;  /* 0x0000000413047825 */ /* 0x002fca00078e0204 */
[----:B------:R-:W2:Y:S01]  /*05d0*/  LDG.E R18, desc[UR6][R4.64] ;  /* 0x0000000604127981 */ /* 0x000ea2000c1e1900 */
[----:B------:R-:W-:-:S04]  /*05e0*/  IADD3 R19, P1, PT, R7, R14, RZ ;  /* 0x0000000e07137210 */ /* 0x000fc80007f3e0ff */
[----:B------:R-:W-:Y:S02]  /*05f0*/  IADD3.X R20, PT, PT, RZ, RZ, RZ, P1, !PT ;  /* 0x000000ffff147210 */ /* 0x000fe40000ffe4ff */
[----:B0-----:R-:W-:-:S04]  /*0600*/  LEA R12, P1, R19, R12, 0x2 ;  /* 0x0000000c130c7211 */ /* 0x001fc800078210ff */
[----:B------:R-:W-:Y:S01]  /*0610*/  LEA.HI.X R13, R19, R13, R20, 0x2, P1 ;  /* 0x0000000d130d7211 */ /* 0x000fe200008f1414 */
[----:B--2--5:R-:W-:Y:S01]  /*0620*/  FFMA R11, R16, R18, R11 ;  /* 0x00000012100b7223 */ /* 0x024fe2000000000b */
[----:B------:R-:W-:-:S04]  /*0630*/  IMAD.WIDE R18, R9, 0x4, R4 ;  /* 0x0000000409127825 */ /* 0x000fc800078e0204 */
[----:B------:R0:W-:Y:S04]  /*0640*/  STG.E desc[UR6][R2.64], R11 ;  /* 0x0000000b02007986 */ /* 0x0001e8000c101906 */
[----:B------:R-:W2:Y:S04]  /*0650*/  LDG.E R20, desc[UR6][R18.64] ;  /* 0x0000000612147981 */ /* 0x000ea8000c1e1900 */
[----:B------:R-:W2:Y:S01]  /*0660*/  LDG.E R16, desc[UR6][R12.64+0x4] ;  /* 0x000004060c107981 */ /* 0x000ea2000c1e1900 */
[----:B------:R-:W-:-:S04]  /*0670*/  IMAD.WIDE R4, R9, 0x4, R18 ;  /* 0x0000000409047825 */ /* 0x000fc800078e0212 */
[----:B--2---:R-:W-:-:S05]  /*0680*/  FFMA R21, R16, R20, R11 ;  /* 0x0000001410157223 */ /* 0x004fca000000000b */
[----:B------:R1:W-:Y:S04]  /*0690*/  STG.E desc[UR6][R2.64], R21 ;  /* 0x0000001502007986 */ /* 0x0003e8000c101906 */
[----:B------:R-:W2:Y:S04]  /*06a0*/  LDG.E R16, desc[UR6][R12.64+0x8] ;  /* 0x000008060c107981 */ /* 0x000ea8000c1e1900 */
[----:B------:R-:W2:Y:S02]  /*06b0*/  LDG.E R17, desc[UR6][R4.64] ;  /* 0x0000000604117981 */ /* 0x000ea4000c1e1900 */
[----:B--2---:R-:W-:Y:S01]  /*06c0*/  FFMA R23, R16, R17, R21 ;  /* 0x0000001110177223 */ /* 0x004fe20000000015 */
[----:B------:R-:W-:-:S04]  /*06d0*/  IMAD.WIDE R16, R9, 0x4, R4 ;  /* 0x0000000409107825 */ /* 0x000fc800078e0204 */
[----:B------:R1:W-:Y:S04]  /*06e0*/  STG.E desc[UR6][R2.64], R23 ;  /* 0x0000001702007986 */ /* 0x0003e8000c101906 */
[----:B------:R-:W0:Y:S04]  /*06f0*/  LDG.E R20, desc[UR6][R12.64+0xc] ;  /* 0x00000c060c147981 */ /* 0x000e28000c1e1900 */
[----:B------:R-:W0:Y:S01]  /*0700*/  LDG.E R16, desc[UR6][R16.64] ;  /* 0x0000000610107981 */ /* 0x000e22000c1e1900 */
[----:B------:R-:W-:Y:S01]  /*0710*/  IADD3 R14, PT, PT, R14, 0x4, RZ ;  /* 0x000000040e0e7810 */ /* 0x000fe20007ffe0ff */
[----:B0-----:R-:W-:-:S05]  /*0720*/  FFMA R11, R20, R16, R23 ;  /* 0x00000010140b7223 */ /* 0x001fca0000000017 */
[----:B------:R1:W-:Y:S02]  /*0730*/  STG.E desc[UR6][R2.64], R11 ;  /* 0x0000000b02007986 */ /* 0x0003e4000c101906 */
.L_x_60:
[----:B------:R-:W-:Y:S05]  /*0740*/  @!P0 BRA `(.L_x_59) ;  /* 0x00000000008c8947 */ /* 0x000fea0003800000 */
[----:B------:R-:W-:Y:S02]  /*0750*/  ISETP.NE.AND P1, PT, R22, 0x1, PT ;  /* 0x000000011600780c */ /* 0x000fe40003f25270 */
[----:B------:R-:W-:-:S11]  /*0760*/  LOP3.LUT P0, RZ, R10, 0x1, RZ, 0xc0, !PT ;  /* 0x000000010aff7812 */ /* 0x000fd6000780c0ff */
[----:B------:R-:W-:Y:S05]  /*0770*/  @!P1 BRA `(.L_x_61) ;  /* 0x0000000000549947 */ /* 0x000fea0003800000 */
[----:B--2---:R-:W0:Y:S01]  /*0780*/  LDC.64 R12, c[0x0][0x380] ;  /* 0x0000e000ff0c7b82 */ /* 0x004e220000000a00 */
[----:B------:R-:W-:Y:S01]  /*0790*/  IADD3 R17, PT, PT, R7, R14, RZ ;  /* 0x0000000e07117210 */ /* 0x000fe20007ffe0ff */
[----:B------:R-:W-:-:S06]  /*07a0*/  IMAD R19, R14, R9, R0 ;  /* 0x000000090e137224 */ /* 0x000fcc00078e0200 */
[----:B------:R-:W2:Y:S01]  /*07b0*/  LDC.64 R4, c[0x0][0x388] ;  /* 0x0000e200ff047b82 */ /* 0x000ea20000000a00 */
[----:B0-----:R-:W-:-:S07]  /*07c0*/  IMAD.WIDE.U32 R16, R17, 0x4, R12 ;  /* 0x0000000411107825 */ /* 0x001fce00078e000c */
[----:B------:R-:W0:Y:S01]  /*07d0*/  LDC.64 R12, c[0x0][0x380] ;  /* 0x0000e000ff0c7b82 */ /* 0x000e220000000a00 */
[----:B------:R-:W1:Y:S01]  /*07e0*/  LDG.E R16, desc[UR6][R16.64] ;  /* 0x0000000610107981 */ /* 0x000e62000c1e1900 */
[----:B--2---:R-:W-:-:S05]  /*07f0*/  IMAD.WIDE R4, R19, 0x4, R4 ;  /* 0x0000000413047825 */ /* 0x004fca00078e0204 */
[----:B------:R-:W1:Y:S01]  /*0800*/  LDG.E R10, desc[UR6][R4.64] ;  /* 0x00000006040a7981 */ /* 0x000e62000c1e1900 */
[----:B------:R-:W-:-:S04]  /*0810*/  IADD3 R18, P1, PT, R7, R14, RZ ;  /* 0x0000000e07127210 */ /* 0x000fc80007f3e0ff */
[----:B------:R-:W-:Y:S02]  /*0820*/  IADD3.X R19, PT, PT, RZ, RZ, RZ, P1, !PT ;  /* 0x000000ffff137210 */ /* 0x000fe40000ffe4ff */
[----:B0-----:R-:W-:-:S04]  /*0830*/  LEA R12, P1, R18, R12, 0x2 ;  /* 0x0000000c120c7211 */ /* 0x001fc800078210ff */
[----:B------:R-:W-:Y:S01]  /*0840*/  LEA.HI.X R13, R18, R13, R19, 0x2, P1 ;  /* 0x0000000d120d7211 */ /* 0x000fe200008f1413 */
[----:B------:R-:W-:-:S04]  /*0850*/  IMAD.WIDE R18, R9, 0x4, R4 ;  /* 0x0000000409127825 */ /* 0x000fc800078e0204 */
[----:B-1---5:R-:W-:-:S05]  /*0860*/  FFMA R21, R16, R10, R11 ;  /* 0x0000000a10157223 */ /* 0x022fca000000000b */
[----:B------:R0:W-:Y:S04]  /*0870*/  STG.E desc[UR6][R2.64], R21 ;  /* 0x0000001502007986 */ /* 0x0001e8000c101906 */
[----:B------:R-:W2:Y:S04]  /*0880*/  LDG.E R12, desc[UR6][R12.64+0x4] ;  /* 0x000004060c0c7981 */ /* 0x000ea8000c1e1900 */
[----:B------:R-:W2:Y:S01]  /*0890*/  LDG.E R18, desc[UR6][R18.64] ;  /* 0x0000000612127981 */ /* 0x000ea2000c1e1900 */
[----:B------:R-:W-:Y:S01]  /*08a0*/  IADD3 R14, PT, PT, R14, 0x2, RZ ;  /* 0x000000020e0e7810 */ /* 0x000fe20007ffe0ff */
[----:B--2---:R-:W-:-:S05]  /*08b0*/  FFMA R11, R12, R18, R21 ;  /* 0x000000120c0b7223 */ /* 0x004fca0000000015 */
[----:B------:R0:W-:Y:S02]  /*08c0*/  STG.E desc[UR6][R2.64], R11 ;  /* 0x0000000b02007986 */ /* 0x0001e4000c101906 */
.L_x_61:
[----:B------:R-:W-:Y:S05]  /*08d0*/  @!P0 BRA `(.L_x_59) ;  /* 0x0000000000288947 */ /* 0x000fea0003800000 */
[----:B--2---:R-:W2:Y:S01]  /*08e0*/  LDC.64 R12, c[0x0][0x380] ;  /* 0x0000e000ff0c7b82 */ /* 0x004ea20000000a00 */
[----:B------:R-:W-:Y:S01]  /*08f0*/  IADD3 R17, PT, PT, R7, R14, RZ ;  /* 0x0000000e07117210 */ /* 0x000fe20007ffe0ff */
[----:B------:R-:W-:-:S06]  /*0900*/  IMAD R19, R14, R9, R0 ;  /* 0x000000090e137224 */ /* 0x000fcc00078e0200 */
[----:B------:R-:W3:Y:S01]  /*0910*/  LDC.64 R4, c[0x0][0x388] ;  /* 0x0000e200ff047b82 */ /* 0x000ee20000000a00 */
[----:B--2---:R-:W-:-:S06]  /*0920*/  IMAD.WIDE.U32 R12, R17, 0x4, R12 ;  /* 0x00000004110c7825 */ /* 0x004fcc00078e000c */
[----:B------:R-:W0:Y:S01]  /*0930*/  LDG.E R12, desc[UR6][R12.64] ;  /* 0x000000060c0c7981 */ /* 0x000e22000c1e1900 */
[----:B---3--:R-:W-:-:S06]  /*0940*/  IMAD.WIDE R4, R19, 0x4, R4 ;  /* 0x0000000413047825 */ /* 0x008fcc00078e0204 */
[----:B------:R-:W0:Y:S02]  /*0950*/  LDG.E R4, desc[UR6][R4.64] ;  /* 0x0000000604047981 */ /* 0x000e24000c1e1900 */
[----:B01---5:R-:W-:-:S05]  /*0960*/  FFMA R11, R12, R4, R11 ;  /* 0x000000040c0b7223 */ /* 0x023fca000000000b */
[----:B------:R3:W-:Y:S02]  /*0970*/  STG.E desc[UR6][R2.64], R11 ;  /* 0x0000000b02007986 */ /* 0x0007e4000c101906 */
.L_x_59:
[----:B------:R-:W4:Y:S02]  /*0980*/  LDCU UR5, c[0x0][0x360] ;  /* 0x00006c00ff0577ac */ /* 0x000f240008000800 */
[----:B----4-:R-:W-:-:S04]  /*0990*/  IADD3 R0, PT, PT, R0, UR5, RZ ;  /* 0x0000000500007c10 */ /* 0x010fc8000fffe0ff */
[----:B------:R-:W-:-:S13]  /*09a0*/  ISETP.GE.AND P0, PT, R0, R9, PT ;  /* 0x000000090000720c */ /* 0x000fda0003f06270 */
[----:B------:R-:W-:Y:S05]  /*09b0*/  @!P0 BRA `(.L_x_62) ;  /* 0xfffffff400cc8947 */ /* 0x000fea000383ffff */
[----:B------:R-:W-:Y:S05]  /*09c0*/  EXIT ;  /* 0x000000000000794d */ /* 0x000fea0003800000 */
.L_x_63:
        /* <DEDUP_REMOVED lines=11> */
.L_x_77:


//--------------------- .text._Z10matrix_mulPfS_S_iii --------------------------
	.section	.text._Z10matrix_mulPfS_S_iii,"ax",@progbits
	.align	128
        .global         _Z10matrix_mulPfS_S_iii
        .type           _Z10matrix_mulPfS_S_iii,@function
        .size           _Z10matrix_mulPfS_S_iii,(.L_x_78 - _Z10matrix_mulPfS_S_iii)
        .other          _Z10matrix_mulPfS_S_iii,@"STO_CUDA_ENTRY STV_DEFAULT"
_Z10matrix_mulPfS_S_iii:
.text._Z10matrix_mulPfS_S_iii:
[----:B------:R-:W-:Y:S08]  /*0000*/  LDC R1, c[0x0][0x37c] ;  /* 0x0000df00ff017b82 */ /* 0x000ff00000000800 */
[----:B------:R-:W0:Y:S01]  /*0010*/  LDC R9, c[0x0][0x398] ;  /* 0x0000e600ff097b82 */ /* 0x000e220000000800 */
[----:B------:R-:W1:Y:S07]  /*0020*/  S2R R0, SR_TID.X ;  /* 0x0000000000007919 */ /* 0x000e6e0000002100 */
[----:B------:R-:W1:Y:S08]  /*0030*/  S2UR UR4, SR_CTAID.X ;  /* 0x00000000000479c3 */ /* 0x000e700000002500 */
[----:B------:R-:W1:Y:S01]  /*0040*/  LDC R5, c[0x0][0x360] ;  /* 0x0000d800ff057b82 */ /* 0x000e620000000800 */
[----:B0-----:R-:W-:-:S04]  /*0050*/  IABS R7, R9 ;  /* 0x0000000900077213 */ /* 0x001fc80000000000 */
[----:B------:R-:W0:Y:S01]  /*0060*/  I2F.RP R4, R7 ;  /* 0x0000000700047306 */ /* 0x000e220000209400 */
[----:B-1----:R-:W-:-:S07]  /*0070*/  IMAD R0, R5, UR4, R0 ;  /* 0x0000000405007c24 */ /* 0x002fce000f8e0200 */
[----:B0-----:R-:W0:Y:S02]  /*0080*/  MUFU.RCP R4, R4 ;  /* 0x0000000400047308 */ /* 0x001e240000001000 */
[----:B0-----:R-:W-:Y:S02]  /*0090*/  IADD3 R2, PT, PT, R4, 0xffffffe, RZ ;  /* 0x0ffffffe04027810 */ /* 0x001fe40007ffe0ff */
[----:B------:R-:W-:-:S04]  /*00a0*/  IABS R4, R0 ;  /* 0x0000000000047213 */ /* 0x000fc80000000000 */
[----:B------:R0:W1:Y:S02]  /*00b0*/  F2I.FTZ.U32.TRUNC.NTZ R3, R2 ;  /* 0x0000000200037305 */ /* 0x000064000021f000 */
[----:B0-----:R-:W-:Y:S01]  /*00c0*/  HFMA2 R2, -RZ, RZ, 0, 0 ;  /* 0x00000000ff027431 */ /* 0x001fe200000001ff */
[----:B-1----:R-:W-:-:S05]  /*00d0*/  IADD3 R6, PT, PT, RZ, -R3, RZ ;  /* 0x80000003ff067210 */ /* 0x002fca0007ffe0ff */
[----:B------:R-:W-:Y:S02]  /*00e0*/  IMAD R5, R6, R7, RZ ;  /* 0x0000000706057224 */ /* 0x000fe400078e02ff */
[----:B------:R-:W0:Y:S02]  /*00f0*/  LDC R6, c[0x0][0x3a0] ;  /* 0x0000e800ff067b82 */ /* 0x000e240000000800 */
[----:B------:R-:W-:-:S06]  /*0100*/  IMAD.HI.U32 R3, R3, R5, R2 ;  /* 0x0000000503037227 */ /* 0x000fcc00078e0002 */
[----:B------:R-:W-:-:S05]  /*0110*/  IMAD.HI.U32 R3, R3, R4, RZ ;  /* 0x0000000403037227 */ /* 0x000fca00078e00ff */
[----:B------:R-:W-:-:S05]  /*0120*/  IADD3 R5, PT, PT, -R3, RZ, RZ ;  /* 0x000000ff03057210 */ /* 0x000fca0007ffe1ff */
[----:B------:R-:W-:-:S05]  /*0130*/  IMAD R2, R7, R5, R4 ;  /* 0x0000000507027224 */ /* 0x000fca00078e0204 */
[----:B------:R-:W-:-:S13]  /*0140*/  ISETP.GT.U32.AND P2, PT, R7, R2, PT ;  /* 0x000000020700720c */ /* 0x000fda0003f44070 */
[-C--:B------:R-:W-:Y:S02]  /*0150*/  @!P2 IADD3 R2, PT, PT, R2, -R7.reuse, RZ ;  /* 0x800000070202a210 */ /* 0x080fe40007ffe0ff */
[----:B------:R-:W-:Y:S02]  /*0160*/  @!P2 IADD3 R3, PT, PT, R3, 0x1, RZ ;  /* 0x000000010303a810 */ /* 0x000fe40007ffe0ff */
[----:B------:R-:W-:Y:S02]  /*0170*/  ISETP.GE.U32.AND P0, PT, R2, R7, PT ;  /* 0x000000070200720c */ /* 0x000fe40003f06070 */
[----:B------:R-:W-:Y:S01]  /*0180*/  LOP3.LUT R2, R0, R9, RZ, 0x3c, !PT ;  /* 0x0000000900027212 */ /* 0x000fe200078e3cff */
[----:B------:R-:W1:Y:S01]  /*0190*/  LDC R7, c[0x0][0x39c] ;  /* 0x0000e700ff077b82 */ /* 0x000e620000000800 */
[----:B------:R-:W-:Y:S02]  /*01a0*/  ISETP.NE.AND P2, PT, R9, RZ, PT ;  /* 0x000000ff0900720c */ /* 0x000fe40003f45270 */
[----:B------:R-:W-:-:S07]  /*01b0*/  ISETP.GE.AND P1, PT, R2, RZ, PT ;  /* 0x000000ff0200720c */ /* 0x000fce0003f26270 */
[----:B------:R-:W-:-:S04]  /*01c0*/  @P0 IADD3 R3, PT, PT, R3, 0x1, RZ ;  /* 0x0000000103030810 */ /* 0x000fc80007ffe0ff */
[----:B------:R-:W-:-:S04]  /*01d0*/  MOV R8, R3 ;  /* 0x0000000300087202 */ /* 0x000fc80000000f00 */
[----:B------:R-:W-:Y:S02]  /*01e0*/  @!P1 IADD3 R8, PT, PT, -R8, RZ, RZ ;  /* 0x000000ff08089210 */ /* 0x000fe40007ffe1ff */
[----:B------:R-:W-:-:S04]  /*01f0*/  @!P2 LOP3.LUT R8, RZ, R9, RZ, 0x33, !PT ;  /* 0x00000009ff08a212 */ /* 0x000fc800078e33ff */
[----:B------:R-:W-:-:S05]  /*0200*/  IADD3 R2, PT, PT, -R8, RZ, RZ ;  /* 0x000000ff08027210 */ /* 0x000fca0007ffe1ff */
[----:B------:R-:W-:-:S05]  /*0210*/  IMAD R0, R9, R2, R0 ;  /* 0x0000000209007224 */ /* 0x000fca00078e0200 */
[----:B-1----:R-:W-:-:S04]  /*0220*/  ISETP.GE.AND P0, PT, R0, R7, PT ;  /* 0x000000070000720c */ /* 0x002fc80003f06270 */
[----:B------:R-:W-:-:S04]  /*0230*/  ISETP.GE.OR P0, PT, R8, R9, P0 ;  /* 0x000000090800720c */ /* 0x000fc80000706670 */
[----:B0-----:R-:W-:-:S13]  /*0240*/  ISETP.LT.OR P0, PT, R6, 0x1, P0 ;  /* 0x000000010600780c */ /* 0x001fda0000701670 */
[----:B------:R-:W-:Y:S05]  /*0250*/  @P0 EXIT ;  /* 0x000000000000094d */ /* 0x000fea0003800000 */
[----:B------:R-:W0:Y:S01]  /*0260*/  LDC.64 R2, c[0x0][0x390] ;  /* 0x0000e400ff027b82 */ /* 0x000e220000000a00 */
[----:B------:R-:W1:Y:S01]  /*0270*/  LDCU.64 UR6, c[0x0][0x358] ;  /* 0x00006b00ff0677ac */ /* 0x000e620008000a00 */
[----:B------:R-:W-:Y:S01]  /*0280*/  ISETP.GE.U32.AND P0, PT, R6, 0x8, PT ;  /* 0x000000080600780c */ /* 0x000fe20003f06070 */
[----:B------:R-:W-:Y:S01]  /*0290*/  IMAD R5, R8, R7, R0 ;  /* 0x0000000708057224 */ /* 0x000fe200078e0200 */
[----:B------:R-:W-:Y:S01]  /*02a0*/  LOP3.LUT R20, R6, 0x7, RZ, 0xc0, !PT ;  /* 0x0000000706147812 */ /* 0x000fe200078ec0ff */
[----:B------:R-:W-:Y:S01]  /*02b0*/  IMAD R8, R8, R6, RZ ;  /* 0x0000000608087224 */ /* 0x000fe200078e02ff */
[----:B------:R-:W-:Y:S02]  /*02c0*/  MOV R9, RZ ;  /* 0x000000ff00097202 */ /* 0x000fe40000000f00 */
[----:B------:R-:W-:Y:S01]  /*02d0*/  ISETP.NE.AND P1, PT, R20, RZ, PT ;  /* 0x000000ff1400720c */ /* 0x000fe20003f25270 */
[----:B0-----:R-:W-:-:S05]  /*02e0*/  IMAD.WIDE R2, R5, 0x4, R2 ;  /* 0x0000000405027825 */ /* 0x001fca00078e0202 */
[----:B-1----:R0:W5:Y:S01]  /*02f0*/  LDG.E R13, desc[UR6][R2.64] ;  /* 0x00000006020d7981 */ /* 0x002162000c1e1900 */
[----:B------:R-:W-:Y:S06]  /*0300*/  @!P0 BRA `(.L_x_64) ;  /* 0x0000000000e08947 */ /* 0x000fec0003800000 */
[----:B------:R-:W1:Y:S01]  /*0310*/  LDCU.64 UR4, c[0x0][0x380] ;  /* 0x00007000ff0477ac */ /* 0x000e620008000a00 */
[----:B------:R-:W-:Y:S02]  /*0320*/  LOP3.LUT R9, R6, 0x7ffffff8, RZ, 0xc0, !PT ;  /* 0x7ffffff806097812 */ /* 0x000fe400078ec0ff */
[----:B------:R-:W-:Y:S02]  /*0330*/  MOV R11, R8 ;  /* 0x00000008000b7202 */ /* 0x000fe40000000f00 */
[----:B------:R-:W-:Y:S02]  /*0340*/  MOV R12, R0 ;  /* 0x00000000000c7202 */ /* 0x000fe40000000f00 */
[----:B------:R-:W-:Y:S01]  /*0350*/  IADD3 R10, PT, PT, -R9, RZ, RZ ;  /* 0x000000ff090a7210 */ /* 0x000fe20007ffe1ff */
[----:B-1----:R-:W-:-:S04]  /*0360*/  UIADD3 UR4, UP0, UPT, UR4, 0x10, URZ ;  /* 0x0000001004047890 */ /* 0x002fc8000ff1e0ff */
[----:B------:R-:W-:-:S12]  /*0370*/  UIADD3.X UR5, UPT, UPT, URZ, UR5, URZ, UP0, !UPT ;  /* 0x00000005ff057290 */ /* 0x000fd800087fe4ff */
.L_x_65:
[----:B------:R-:W1:Y:S01]  /*0380*/  LDC.64 R14, c[0x0][0x388] ;  /* 0x0000e200ff0e7b82 */ /* 0x000e620000000a00 */
[----:B------:R-:W-:Y:S02]  /*0390*/  MOV R4, UR4 ;  /* 0x0000000400047c02 */ /* 0x000fe40008000f00 */
[----:B------:R-:W-:-:S03]  /*03a0*/  MOV R5, UR5 ;  /* 0x0000000500057c02 */ /* 0x000fc60008000f00 */
[----:B------:R-:W-:-:S05]  /*03b0*/  IMAD.WIDE R4, R11, 0x4, R4 ;  /* 0x000000040b047825 */ /* 0x000fca00078e0204 */
[----:B--2---:R-:W2:Y:S01]  /*03c0*/  LDG.E R16, desc[UR6][R4.64+-0x10] ;  /* 0xfffff00604107981 */ /* 0x004ea2000c1e1900 */
[----:B-1----:R-:W-:-:S05]  /*03d0*/  IMAD.WIDE R14, R12, 0x4, R14 ;  /* 0x000000040c0e7825 */ /* 0x002fca00078e020e */
        /* <DEDUP_REMOVED lines=9> */
[----:B------:R-:W3:Y:S04]  /*0470*/  LDG.E R22, desc[UR6][R4.64+-0x8] ;  /* 0xfffff80604167981 */ /* 0x000ee8000c1e1900 */
[----:B------:R-:W3:Y:S02]  /*0480*/  LDG.E R14, desc[UR6][R18.64] ;  /* 0x00000006120e7981 */ /* 0x000ee4000c1e1900 */
[----:B---3--:R-:W-:Y:S01]  /*0490*/  FFMA R23, R22, R14, R21 ;  /* 0x0000000e16177223 */ /* 0x008fe20000000015 */
[----:B------:R-:W-:-:S04]  /*04a0*/  IMAD.WIDE R14, R7, 0x4, R18 ;  /* 0x00000004070e7825 */ /* 0x000fc800078e0212 */
[----:B------:R3:W-:Y:S04]  /*04b0*/  STG.E desc[UR6][R2.64], R23 ;  /* 0x0000001702007986 */ /* 0x0007e8000c101906 */
[----:B------:R-:W4:Y:S04]  /*04c0*/  LDG.E R22, desc[UR6][R4.64+-0x4] ;  /* 0xfffffc0604167981 */ /* 0x000f28000c1e1900 */
[----:B-1----:R-:W4:Y:S01]  /*04d0*/  LDG.E R13, desc[UR6][R14.64] ;  /* 0x000000060e0d7981 */ /* 0x002f22000c1e1900 */
[----:B------:R-:W-:-:S04]  /*04e0*/  IMAD.WIDE R16, R7, 0x4, R14 ;  /* 0x0000000407107825 */ /* 0x000fc800078e020e */
[----:B----4-:R-:W-:-:S05]  /*04f0*/  FFMA R13, R22, R13, R23 ;  /* 0x0000000d160d7223 */ /* 0x010fca0000000017 */
[----:B------:R1:W-:Y:S04]  /*0500*/  STG.E desc[UR6][R2.64], R13 ;  /* 0x0000000d02007986 */ /* 0x0003e8000c101906 */
[----:B------:R-:W4:Y:S04]  /*0510*/  LDG.E R22, desc[UR6][R4.64] ;  /* 0x0000000604167981 */ /* 0x000f28000c1e1900 */
[----:B--2---:R-:W4:Y:S01]  /*0520*/  LDG.E R21, desc[UR6][R16.64] ;  /* 0x0000000610157981 */ /* 0x004f22000c1e1900 */
[----:B------:R-:W-:-:S04]  /*0530*/  IMAD.WIDE R18, R7, 0x4, R16 ;  /* 0x0000000407127825 */ /* 0x000fc800078e0210 */
[----:B----4-:R-:W-:-:S05]  /*0540*/  FFMA R21, R22, R21, R13 ;  /* 0x0000001516157223 */ /* 0x010fca000000000d */
[----:B------:R2:W-:Y:S04]  /*0550*/  STG.E desc[UR6][R2.64], R21 ;  /* 0x0000001502007986 */ /* 0x0005e8000c101906 */
[----:B------:R-:W4:Y:S04]  /*0560*/  LDG.E R22, desc[UR6][R4.64+0x4] ;  /* 0x0000040604167981 */ /* 0x000f28000c1e1900 */
[----:B---3--:R-:W4:Y:S01]  /*0570*/  LDG.E R23, desc[UR6][R18.64] ;  /* 0x0000000612177981 */ /* 0x008f22000c1e1900 */
[----:B------:R-:W-:-:S04]  /*0580*/  IMAD.WIDE R14, R7, 0x4, R18 ;  /* 0x00000004070e7825 */ /* 0x000fc800078e0212 */
[----:B----4-:R-:W-:-:S05]  /*0590*/  FFMA R23, R22, R23, R21 ;  /* 0x0000001716177223 */ /* 0x010fca0000000015 */
[----:B------:R2:W-:Y:S04]  /*05a0*/  STG.E desc[UR6][R2.64], R23 ;  /* 0x0000001702007986 */ /* 0x0005e8000c101906 */
[----:B------:R-:W3:Y:S04]  /*05b0*/  LDG.E R22, desc[UR6][R4.64+0x8] ;  /* 0x0000080604167981 */ /* 0x000ee8000c1e1900 */
[----:B-1----:R-:W3:Y:S01]  /*05c0*/  LDG.E R13, desc[UR6][R14.64] ;  /* 0x000000060e0d7981 */ /* 0x002ee2000c1e1900 */
[----:B------:R-:W-:Y:S01]  /*05d0*/  IMAD.WIDE R16, R7, 0x4, R14 ;  /* 0x0000000407107825 */ /* 0x000fe200078e020e */
[----:B------:R-:W-:-:S03]  /*05e0*/  IADD3 R10, PT, PT, R10, 0x8, RZ ;  /* 0x000000080a0a7810 */ /* 0x000fc60007ffe0ff */
[----:B---3--:R-:W-:-:S05]  /*05f0*/  FFMA R25, R22, R13, R23 ;  /* 0x0000000d16197223 */ /* 0x008fca0000000017 */
[----:B------:R2:W-:Y:S04]  /*0600*/  STG.E desc[UR6][R2.64], R25 ;  /* 0x0000001902007986 */ /* 0x0005e8000c101906 */
[----:B------:R-:W3:Y:S04]  /*0610*/  LDG.E R22, desc[UR6][R4.64+0xc] ;  /* 0x00000c0604167981 */ /* 0x000ee8000c1e1900 */
[----:B------:R-:W3:Y:S01]  /*0620*/  LDG.E R16, desc[UR6][R16.64] ;  /* 0x0000000610107981 */ /* 0x000ee2000c1e1900 */
[----:B------:R-:W-:Y:S02]  /*0630*/  ISETP.NE.AND P0, PT, R10, RZ, PT ;  /* 0x000000ff0a00720c */ /* 0x000fe40003f05270 */
[----:B------:R-:W-:-:S02]  /*0640*/  LEA R12, R7, R12, 0x3 ;  /* 0x0000000c070c7211 */ /* 0x000fc400078e18ff */
[----:B------:R-:W-:Y:S01]  /*0650*/  IADD3 R11, PT, PT, R11, 0x8, RZ ;  /* 0x000000080b0b7810 */ /* 0x000fe20007ffe0ff */
[----:B---3--:R-:W-:-:S05]  /*0660*/  FFMA R13, R22, R16, R25 ;  /* 0x00000010160d7223 */ /* 0x008fca0000000019 */
[----:B------:R2:W-:Y:S03]  /*0670*/  STG.E desc[UR6][R2.64], R13 ;  /* 0x0000000d02007986 */ /* 0x0005e6000c101906 */
[----:B------:R-:W-:Y:S05]  /*0680*/  @P0 BRA `(.L_x_65) ;  /* 0xfffffffc003c0947 */ /* 0x000fea000383ffff */
.L_x_64:
[----:B------:R-:W-:Y:S05]  /*0690*/  @!P1 EXIT ;  /* 0x000000000000994d */ /* 0x000fea0003800000 */
[----:B------:R-:W-:Y:S02]  /*06a0*/  ISETP.GE.U32.AND P0, PT, R20, 0x4, PT ;  /* 0x000000041400780c */ /* 0x000fe40003f06070 */
[----:B------:R-:W-:-:S04]  /*06b0*/  LOP3.LUT R16, R6, 0x3, RZ, 0xc0, !PT ;  /* 0x0000000306107812 */ /* 0x000fc800078ec0ff */
[----:B------:R-:W-:-:S07]  /*06c0*/  ISETP.NE.AND P1, PT, R16, RZ, PT ;  /* 0x000000ff1000720c */ /* 0x000fce0003f25270 */
[----:B------:R-:W-:Y:S06]  /*06d0*/  @!P0 BRA `(.L_x_66) ;  /* 0x0000000000688947 */ /* 0x000fec0003800000 */
[----:B------:R-:W1:Y:S01]  /*06e0*/  LDC.64 R4, c[0x0][0x380] ;  /* 0x0000e000ff047b82 */ /* 0x000e620000000a00 */
[----:B------:R-:W-:Y:S01]  /*06f0*/  IADD3 R15, PT, PT, R8, R9, RZ ;  /* 0x00000009080f7210 */ /* 0x000fe20007ffe0ff */
[----:B------:R-:W-:-:S06]  /*0700*/  IMAD R17, R9, R7, R0 ;  /* 0x0000000709117224 */ /* 0x000fcc00078e0200 */
[----:B------:R-:W3:Y:S01]  /*0710*/  LDC.64 R10, c[0x0][0x388] ;  /* 0x0000e200ff0a7b82 */ /* 0x000ee20000000a00 */
[----:B-1----:R-:W-:-:S05]  /*0720*/  IMAD.WIDE R4, R15, 0x4, R4 ;  /* 0x000000040f047825 */ /* 0x002fca00078e0204 */
[----:B------:R-:W4:Y:S01]  /*0730*/  LDG.E R12, desc[UR6][R4.64] ;  /* 0x00000006040c7981 */ /* 0x000f22000c1e1900 */
[----:B---3--:R-:W-:-:S05]  /*0740*/  IMAD.WIDE R10, R17, 0x4, R10 ;  /* 0x00000004110a7825 */ /* 0x008fca00078e020a */
[----:B------:R-:W4:Y:S02]  /*0750*/  LDG.E R14, desc[UR6][R10.64] ;  /* 0x000000060a0e7981 */ /* 0x000f24000c1e1900 */
[----:B----45:R-:W-:Y:S01]  /*0760*/  FFMA R17, R12, R14, R13 ;  /* 0x0000000e0c117223 */ /* 0x030fe2000000000d */
[----:B--2---:R-:W-:-:S04]  /*0770*/  IMAD.WIDE R12, R7, 0x4, R10 ;  /* 0x00000004070c7825 */ /* 0x004fc800078e020a */
        /* <DEDUP_REMOVED lines=12> */
[----:B------:R-:W2:Y:S01]  /*0840*/  LDG.E R10, desc[UR6][R10.64] ;  /* 0x000000060a0a7981 */ /* 0x000ea2000c1e1900 */
[----:B------:R-:W-:Y:S01]  /*0850*/  IADD3 R9, PT, PT, R9, 0x4, RZ ;  /* 0x0000000409097810 */ /* 0x000fe20007ffe0ff */
[----:B--2---:R-:W-:-:S05]  /*0860*/  FFMA R13, R18, R10, R21 ;  /* 0x0000000a120d7223 */ /* 0x004fca0000000015 */
[----:B------:R1:W-:Y:S02]  /*0870*/  STG.E desc[UR6][R2.64], R13 ;  /* 0x0000000d02007986 */ /* 0x0003e4000c101906 */
.L_x_66:
[----:B------:R-:W-:Y:S05]  /*0880*/  @!P1 EXIT ;  /* 0x000000000000994d */ /* 0x000fea0003800000 */
[----:B------:R-:W-:Y:S02]  /*0890*/  ISETP.NE.AND P0, PT, R16, 0x1, PT ;  /* 0x000000011000780c */ /* 0x000fe40003f05270 */
[----:B------:R-:W-:-:S04]  /*08a0*/  LOP3.LUT R6, R6, 0x1, RZ, 0xc0, !PT ;  /* 0x0000000106067812 */ /* 0x000fc800078ec0ff */
[----:B------:R-:W-:-:S07]  /*08b0*/  ISETP.NE.U32.AND P1, PT, R6, 0x1, PT ;  /* 0x000000010600780c */ /* 0x000fce0003f25070 */
[----:B------:R-:W-:Y:S06]  /*08c0*/  @!P0 BRA `(.L_x_67) ;  /* 0x0000000000408947 */ /* 0x000fec0003800000 */
[----:B------:R-:W3:Y:S01]  /*08d0*/  LDC.64 R4, c[0x0][0x380] ;  /* 0x0000e000ff047b82 */ /* 0x000ee20000000a00 */
[----:B------:R-:W-:Y:S01]  /*08e0*/  IADD3 R15, PT, PT, R8, R9, RZ ;  /* 0x00000009080f7210 */ /* 0x000fe20007ffe0ff */
[----:B-1----:R-:W-:-:S06]  /*08f0*/  IMAD R17, R9, R7, R0 ;  /* 0x0000000709117224 */ /* 0x002fcc00078e0200 */
[----:B------:R-:W1:Y:S01]  /*0900*/  LDC.64 R10, c[0x0][0x388] ;  /* 0x0000e200ff0a7b82 */ /* 0x000e620000000a00 */
[----:B---3--:R-:W-:-:S05]  /*0910*/  IMAD.WIDE R4, R15, 0x4, R4 ;  /* 0x000000040f047825 */ /* 0x008fca00078e0204 */
[----:B------:R-:W3:Y:S01]  /*0920*/  LDG.E R6, desc[UR6][R4.64] ;  /* 0x0000000604067981 */ /* 0x000ee2000c1e1900 */
[----:B-1----:R-:W-:-:S05]  /*0930*/  IMAD.WIDE R10, R17, 0x4, R10 ;  /* 0x00000004110a7825 */ /* 0x002fca00078e020a */
[----:B------:R-:W3:Y:S01]  /*0940*/  LDG.E R12, desc[UR6][R10.64] ;  /* 0x000000060a0c7981 */ /* 0x000ee2000c1e1900 */
[----:B------:R-:W-:-:S04]  /*0950*/  IMAD.WIDE R14, R7, 0x4, R10 ;  /* 0x00000004070e7825 */ /* 0x000fc800078e020a */
[----:B---3-5:R-:W-:-:S05]  /*0960*/  FFMA R17, R6, R12, R13 ;  /* 0x0000000c06117223 */ /* 0x028fca000000000d */
[----:B------:R3:W-:Y:S04]  /*0970*/  STG.E desc[UR6][R2.64], R17 ;  /* 0x0000001102007986 */ /* 0x0007e8000c101906 */
[----:B------:R-:W2:Y:S04]  /*0980*/  LDG.E R6, desc[UR6][R4.64+0x4] ;  /* 0x0000040604067981 */ /* 0x000ea8000c1e1900 */
[----:B------:R-:W2:Y:S01]  /*0990*/  LDG.E R14, desc[UR6][R14.64] ;  /* 0x000000060e0e7981 */ /* 0x000ea2000c1e1900 */
[----:B------:R-:W-:Y:S01]  /*09a0*/  IADD3 R9, PT, PT, R9, 0x2, RZ ;  /* 0x0000000209097810 */ /* 0x000fe20007ffe0ff */
[----:B--2---:R-:W-:-:S05]  /*09b0*/  FFMA R13, R6, R14, R17 ;  /* 0x0000000e060d7223 */ /* 0x004fca0000000011 */
[----:B------:R3:W-:Y:S02]  /*09c0*/  STG.E desc[UR6][R2.64], R13 ;  /* 0x0000000d02007986 */ /* 0x0007e4000c101906 */
.L_x_67:
[----:B------:R-:W-:Y:S05]  /*09d0*/  @P1 EXIT ;  /* 0x000000000000194d */ /* 0x000fea0003800000 */
[----:B------:R-:W4:Y:S01]  /*09e0*/  LDC.64 R4, c[0x0][0x380] ;  /* 0x0000e000ff047b82 */ /* 0x000f220000000a00 */
[----:B------:R-:W-:Y:S01]  /*09f0*/  IADD3 R15, PT, PT, R8, R9, RZ ;  /* 0x00000009080f7210 */ /* 0x000fe20007ffe0ff */
[----:B------:R-:W-:-:S06]  /*0a00*/  IMAD R7, R9, R7, R0 ;  /* 0x0000000709077224 */ /* 0x000fcc00078e0200 */
[----:B------:R-:W0:Y:S01]  /*0a10*/  LDC.64 R10, c[0x0][0x388] ;  /* 0x0000e200ff0a7b82 */ /* 0x000e220000000a00 */
[----:B----4-:R-:W-:-:S06]  /*0a20*/  IMAD.WIDE R4, R15, 0x4, R4 ;  /* 0x000000040f047825 */ /* 0x010fcc00078e0204 */
[----:B------:R-:W1:Y:S01]  /*0a30*/  LDG.E R4, desc[UR6][R4.64] ;  /* 0x0000000604047981 */ /* 0x000e62000c1e1900 */
[----:B0-----:R-:W-:-:S06]  /*0a40*/  IMAD.WIDE R6, R7, 0x4, R10 ;  /* 0x0000000407067825 */ /* 0x001fcc00078e020a */
[----:B------:R-:W1:Y:S02]  /*0a50*/  LDG.E R6, desc[UR6][R6.64] ;  /* 0x0000000606067981 */ /* 0x000e64000c1e1900 */
[----:B-123-5:R-:W-:-:S05]  /*0a60*/  FFMA R13, R4, R6, R13 ;  /* 0x00000006040d7223 */ /* 0x02efca000000000d */
[----:B------:R-:W-:Y:S01]  /*0a70*/  STG.E desc[UR6][R2.64], R13 ;  /* 0x0000000d02007986 */ /* 0x000fe2000c101906 */
[----:B------:R-:W-:Y:S05]  /*0a80*/  EXIT ;  /* 0x000000000000794d */ /* 0x000fea0003800000 */
.L_x_68:
        /* <DEDUP_REMOVED lines=15> */
.L_x_78:


//--------------------- .text._Z14hello_from_gpuv --------------------------
	.section	.text._Z14hello_from_gpuv,"ax",@progbits
	.align	128
        .global         _Z14hello_from_gpuv
        .type           _Z14hello_from_gpuv,@function
        .size           _Z14hello_from_gpuv,(.L_x_79 - _Z14hello_from_gpuv)
        .other          _Z14hello_from_gpuv,@"STO_CUDA_ENTRY STV_DEFAULT"
_Z14hello_from_gpuv:
.text._Z14hello_from_gpuv:
[----:B------:R-:W0:Y:S01]  /*0000*/  LDC R1, c[0x0][0x37c] ;  /* 0x0000df00ff017b82 */ /* 0x000e220000000800 */
[----:B------:R-:W-:Y:S01]  /*0010*/  MOV R0, 0x10 ;  /* 0x0000001000007802 */ /* 0x000fe20000000f00 */
[----:B------:R-:W1:Y:S01]  /*0020*/  LDCU.64 UR4, c[0x4][0x8] ;  /* 0x01000100ff0477ac */ /* 0x000e620008000a00 */
[----:B------:R-:W-:-:S05]  /*0030*/  CS2R R6, SRZ ;  /* 0x0000000000067805 */ /* 0x000fca000001ff00 */
[----:B------:R2:W3:Y:S01]  /*0040*/  LDC.64 R2, c[0x4][R0] ;  /* 0x0100000000027b82 */ /* 0x0004e20000000a00 */
[----:B-1----:R-:W-:Y:S02]  /*0050*/  IMAD.U32 R4, RZ, RZ, UR4 ;  /* 0x00000004ff047e24 */ /* 0x002fe4000f8e00ff */
[----:B--2---:R-:W-:-:S07]  /*0060*/  IMAD.U32 R5, RZ, RZ, UR5 ;  /* 0x00000005ff057e24 */ /* 0x004fce000f8e00ff */
[----:B------:R-:W-:-:S07]  /*0070*/  LEPC R20, `(.L_x_69) ;  /* 0x000000001014794e */ /* 0x000fce0000000000 */
[----:B0--3--:R-:W-:Y:S05]  /*0080*/  CALL.ABS.NOINC R2 ;  /* 0x0000000002007343 */ /* 0x009fea0003c00000 */
.L_x_69:
[----:B------:R-:W-:Y:S05]  /*0090*/  EXIT ;  /* 0x000000000000794d */ /* 0x000fea0003800000 */
.L_x_70:
        /* <DEDUP_REMOVED lines=14> */
.L_x_79:


//--------------------- .nv.global.init           --------------------------
	.section	.nv.global.init,"aw",@progbits
	.align	4
.nv.global.init:
	.type		threadnx,@object
	.size		threadnx,($str - threadnx)
threadnx:
        /*0000*/ 	.byte	0x20, 0x00, 0x00, 0x00
	.type		$str,@object
	.size		$str,(.L_1 - $str)
$str:
        /*0004*/ 	.byte	0x48, 0x65, 0x6c, 0x6c, 0x6f, 0x20, 0x57, 0x6f, 0x72, 0x6c, 0x64, 0x20, 0x66, 0x72, 0x6f, 0x6d
        /*0014*/ 	.byte	0x20, 0x74, 0x68, 0x65, 0x20, 0x74, 0x68, 0x65, 0x20, 0x47, 0x50, 0x55, 0x0a, 0x00
.L_1:


//--------------------- .nv.shared._Z20trans01_matrix_mul_2PfS_S_iii --------------------------
	.section	.nv.shared._Z20trans01_matrix_mul_2PfS_S_iii,"aw",@nobits
	.sectionflags	@""
	.align	16
	.zero		1024


//--------------------- .nv.shared.reserved.0     --------------------------
	.section	.nv.shared.reserved.0,"aw",@nobits
	.weak		__nv_reservedSMEM_offset_0_alias
	.size		__nv_reservedSMEM_offset_0_alias, 0, 64
	.other		__nv_reservedSMEM_offset_0_alias,@"STO_CUDA_RESERVED_SHARED STV_DEFAULT"
__nv_reservedSMEM_offset_0_alias:
	.zero		0
	.zero		64


//--------------------- .nv.shared._Z20trans01_matrix_mul_1PfS_S_iii --------------------------
	.section	.nv.shared._Z20trans01_matrix_mul_1PfS_S_iii,"aw",@nobits
	.sectionflags	@""
	.align	16
.nv.shared._Z20trans01_matrix_mul_1PfS_S_iii:
	.zero		9216


//--------------------- .nv.shared._Z12matrix_mul_3PfS_S_iii --------------------------
	.section	.nv.shared._Z12matrix_mul_3PfS_S_iii,"aw",@nobits
	.sectionflags	@""
	.align	16
.nv.shared._Z12matrix_mul_3PfS_S_iii:
	.zero		9216


//--------------------- .nv.shared._Z20general_matrix_mul_0PfbS_bS_iii --------------------------
	.section	.nv.shared._Z20general_matrix_mul_0PfbS_bS_iii,"aw",@nobits
	.sectionflags	@""
	.align	16
	.zero		1024


//--------------------- .nv.shared._Z18trans01_matrix_mulPfS_S_iii --------------------------
	.section	.nv.shared._Z18trans01_matrix_mulPfS_S_iii,"aw",@nobits
	.sectionflags	@""
	.align	16
	.zero		1024


//--------------------- .nv.shared._Z12matrix_mul_2PfS_S_iii --------------------------
	.section	.nv.shared._Z12matrix_mul_2PfS_S_iii,"aw",@nobits
	.sectionflags	@""
	.align	16
	.zero		1024


//--------------------- .nv.shared._Z12matrix_mul_1PfS_S_iii --------------------------
	.section	.nv.shared._Z12matrix_mul_1PfS_S_iii,"aw",@nobits
	.sectionflags	@""
	.align	16
	.zero		1024


//--------------------- .nv.shared._Z10matrix_mulPfS_S_iii --------------------------
	.section	.nv.shared._Z10matrix_mulPfS_S_iii,"aw",@nobits
	.sectionflags	@""
	.align	16
	.zero		1024


//--------------------- .nv.shared._Z14hello_from_gpuv --------------------------
	.section	.nv.shared._Z14hello_from_gpuv,"aw",@nobits
	.sectionflags	@""
	.align	16
	.zero		1024


//--------------------- .nv.constant0._Z20trans01_matrix_mul_2PfS_S_iii --------------------------
	.section	.nv.constant0._Z20trans01_matrix_mul_2PfS_S_iii,"a",@progbits
	.sectionflags	@""
	.align	4
.nv.constant0._Z20trans01_matrix_mul_2PfS_S_iii:
	.zero		932


//--------------------- .nv.constant0._Z20trans01_matrix_mul_1PfS_S_iii --------------------------
	.section	.nv.constant0._Z20trans01_matrix_mul_1PfS_S_iii,"a",@progbits
	.sectionflags	@""
	.align	4
.nv.constant0._Z20trans01_matrix_mul_1PfS_S_iii:
	.zero		932


//--------------------- .nv.constant0._Z12matrix_mul_3PfS_S_iii --------------------------
	.section	.nv.constant0._Z12matrix_mul_3PfS_S_iii,"a",@progbits
	.sectionflags	@""
	.align	4
.nv.constant0._Z12matrix_mul_3PfS_S_iii:
	.zero		932


//--------------------- .nv.constant0._Z20general_matrix_mul_0PfbS_bS_iii --------------------------
	.section	.nv.constant0._Z20general_matrix_mul_0PfbS_bS_iii,"a",@progbits
	.sectionflags	@""
	.align	4
.nv.constant0._Z20general_matrix_mul_0PfbS_bS_iii:
	.zero		948


//--------------------- .nv.constant0._Z18trans01_matrix_mulPfS_S_iii --------------------------
	.section	.nv.constant0._Z18trans01_matrix_mulPfS_S_iii,"a",@progbits
	.sectionflags	@""
	.align	4
.nv.constant0._Z18trans01_matrix_mulPfS_S_iii:
	.zero		932


//--------------------- .nv.constant0._Z12matrix_mul_2PfS_S_iii --------------------------
	.section	.nv.constant0._Z12matrix_mul_2PfS_S_iii,"a",@progbits
	.sectionflags	@""
	.align	4
.nv.constant0._Z12matrix_mul_2PfS_S_iii:
	.zero		932


//--------------------- .nv.constant0._Z12matrix_mul_1PfS_S_iii --------------------------
	.section	.nv.constant0._Z12matrix_mul_1PfS_S_iii,"a",@progbits
	.sectionflags	@""
	.align	4
.nv.constant0._Z12matrix_mul_1PfS_S_iii:
	.zero		932


//--------------------- .nv.constant0._Z10matrix_mulPfS_S_iii --------------------------
	.section	.nv.constant0._Z10matrix_mulPfS_S_iii,"a",@progbits
	.sectionflags	@""
	.align	4
.nv.constant0._Z10matrix_mulPfS_S_iii:
	.zero		932


//--------------------- .nv.constant0._Z14hello_from_gpuv --------------------------
	.section	.nv.constant0._Z14hello_from_gpuv,"a",@progbits
	.sectionflags	@""
	.align	4
.nv.constant0._Z14hello_from_gpuv:
	.zero		896


//--------------------- SYMBOLS --------------------------

	.type		.nv.reservedSmem.offset0,@object
	.size		.nv.reservedSmem.offset0,0x4
	.type		.nv.reservedSmem.cap,@object
	.size		.nv.reservedSmem.cap,0x4
	.type		vprintf,@function
